//
// Generated by NVIDIA NVVM Compiler
//
// Compiler Build ID: CL-36424714
// Cuda compilation tools, release 13.0, V13.0.88
// Based on NVVM 20.0.0
//

.version 9.0
.target sm_100
.address_size 64

	// .globl	_Z23cuComputeDistanceGlobalPKfiS0_iiPf
// _ZZ23cuComputeDistanceGlobalPKfiS0_iiPfE8shared_A has been demoted
// _ZZ23cuComputeDistanceGlobalPKfiS0_iiPfE8shared_B has been demoted
// _ZZ23cuComputeDistanceGlobalPKfiS0_iiPfE7begin_A has been demoted
// _ZZ23cuComputeDistanceGlobalPKfiS0_iiPfE7begin_B has been demoted
// _ZZ23cuComputeDistanceGlobalPKfiS0_iiPfE6step_A has been demoted
// _ZZ23cuComputeDistanceGlobalPKfiS0_iiPfE6step_B has been demoted
// _ZZ23cuComputeDistanceGlobalPKfiS0_iiPfE5end_A has been demoted

.visible .entry _Z23cuComputeDistanceGlobalPKfiS0_iiPf(
	.param .u64 .ptr .align 1 _Z23cuComputeDistanceGlobalPKfiS0_iiPf_param_0,
	.param .u32 _Z23cuComputeDistanceGlobalPKfiS0_iiPf_param_1,
	.param .u64 .ptr .align 1 _Z23cuComputeDistanceGlobalPKfiS0_iiPf_param_2,
	.param .u32 _Z23cuComputeDistanceGlobalPKfiS0_iiPf_param_3,
	.param .u32 _Z23cuComputeDistanceGlobalPKfiS0_iiPf_param_4,
	.param .u64 .ptr .align 1 _Z23cuComputeDistanceGlobalPKfiS0_iiPf_param_5
)
{
	.reg .pred 	%p<13>;
	.reg .b32 	%r<48>;
	.reg .b32 	%f<83>;
	.reg .b64 	%rd<13>;
	// demoted variable
	.shared .align 4 .b8 _ZZ23cuComputeDistanceGlobalPKfiS0_iiPfE8shared_A[1024];
	// demoted variable
	.shared .align 4 .b8 _ZZ23cuComputeDistanceGlobalPKfiS0_iiPfE8shared_B[1024];
	// demoted variable
	.shared .align 4 .u32 _ZZ23cuComputeDistanceGlobalPKfiS0_iiPfE7begin_A;
	// demoted variable
	.shared .align 4 .u32 _ZZ23cuComputeDistanceGlobalPKfiS0_iiPfE7begin_B;
	// demoted variable
	.shared .align 4 .u32 _ZZ23cuComputeDistanceGlobalPKfiS0_iiPfE6step_A;
	// demoted variable
	.shared .align 4 .u32 _ZZ23cuComputeDistanceGlobalPKfiS0_iiPfE6step_B;
	// demoted variable
	.shared .align 4 .u32 _ZZ23cuComputeDistanceGlobalPKfiS0_iiPfE5end_A;
	ld.param.u64 	%rd3, [_Z23cuComputeDistanceGlobalPKfiS0_iiPf_param_0];
	ld.param.u32 	%r18, [_Z23cuComputeDistanceGlobalPKfiS0_iiPf_param_1];
	ld.param.u64 	%rd4, [_Z23cuComputeDistanceGlobalPKfiS0_iiPf_param_2];
	ld.param.u32 	%r19, [_Z23cuComputeDistanceGlobalPKfiS0_iiPf_param_3];
	ld.param.u32 	%r20, [_Z23cuComputeDistanceGlobalPKfiS0_iiPf_param_4];
	ld.param.u64 	%rd5, [_Z23cuComputeDistanceGlobalPKfiS0_iiPf_param_5];
	mov.u32 	%r1, %tid.x;
	mov.u32 	%r2, %tid.y;
	mov.u32 	%r21, %ctaid.y;
	shl.b32 	%r47, %r21, 4;
	st.shared.u32 	[_ZZ23cuComputeDistanceGlobalPKfiS0_iiPfE7begin_A], %r47;
	mov.u32 	%r22, %ctaid.x;
	shl.b32 	%r46, %r22, 4;
	st.shared.u32 	[_ZZ23cuComputeDistanceGlobalPKfiS0_iiPfE7begin_B], %r46;
	shl.b32 	%r23, %r18, 4;
	st.shared.u32 	[_ZZ23cuComputeDistanceGlobalPKfiS0_iiPfE6step_A], %r23;
	shl.b32 	%r24, %r19, 4;
	st.shared.u32 	[_ZZ23cuComputeDistanceGlobalPKfiS0_iiPfE6step_B], %r24;
	add.s32 	%r25, %r20, -1;
	mul.lo.s32 	%r26, %r25, %r18;
	add.s32 	%r27, %r47, %r26;
	st.shared.u32 	[_ZZ23cuComputeDistanceGlobalPKfiS0_iiPfE5end_A], %r27;
	add.s32 	%r5, %r46, %r1;
	add.s32 	%r6, %r47, %r2;
	setp.lt.s32 	%p2, %r26, 0;
	mov.f32 	%f81, 0f00000000;
	@%p2 bra 	$L__BB0_11;
	setp.lt.s32 	%p3, %r6, %r18;
	setp.lt.s32 	%p4, %r5, %r19;
	shl.b32 	%r28, %r2, 6;
	mov.u32 	%r29, _ZZ23cuComputeDistanceGlobalPKfiS0_iiPfE8shared_A;
	add.s32 	%r30, %r29, %r28;
	shl.b32 	%r31, %r1, 2;
	add.s32 	%r7, %r30, %r31;
	mov.u32 	%r32, _ZZ23cuComputeDistanceGlobalPKfiS0_iiPfE8shared_B;
	add.s32 	%r12, %r32, %r31;
	add.s32 	%r8, %r12, %r28;
	mad.lo.s32 	%r9, %r18, %r2, %r1;
	mad.lo.s32 	%r10, %r19, %r2, %r1;
	and.pred  	%p1, %p3, %p4;
	mad.lo.s32 	%r11, %r2, -60, %r30;
	add.s32 	%r13, %r47, %r1;
	cvta.to.global.u64 	%rd1, %rd3;
	cvta.to.global.u64 	%rd2, %rd4;
	mov.f32 	%f81, 0f00000000;
	not.pred 	%p8, %p1;
$L__BB0_2:
	div.s32 	%r33, %r47, %r18;
	add.s32 	%r34, %r33, %r2;
	setp.ge.s32 	%p5, %r34, %r20;
	mov.f32 	%f80, 0f00000000;
	@%p5 bra 	$L__BB0_7;
	setp.ge.s32 	%p6, %r13, %r18;
	mov.f32 	%f79, 0f00000000;
	@%p6 bra 	$L__BB0_5;
	add.s32 	%r36, %r9, %r47;
	mul.wide.s32 	%rd6, %r36, 4;
	add.s64 	%rd7, %rd1, %rd6;
	ld.global.nc.f32 	%f79, [%rd7];
$L__BB0_5:
	setp.ge.s32 	%p7, %r5, %r19;
	st.shared.f32 	[%r7], %f79;
	@%p7 bra 	$L__BB0_8;
	add.s32 	%r37, %r10, %r46;
	mul.wide.s32 	%rd8, %r37, 4;
	add.s64 	%rd9, %rd2, %rd8;
	ld.global.nc.f32 	%f80, [%rd9];
	bra.uni 	$L__BB0_8;
$L__BB0_7:
	mov.b32 	%r35, 0;
	st.shared.u32 	[%r7], %r35;
$L__BB0_8:
	st.shared.f32 	[%r8], %f80;
	bar.sync 	0;
	@%p8 bra 	$L__BB0_10;
	ld.shared.f32 	%f14, [%r11];
	ld.shared.f32 	%f15, [%r12];
	sub.f32 	%f16, %f14, %f15;
	fma.rn.f32 	%f17, %f16, %f16, %f81;
	ld.shared.f32 	%f18, [%r11+64];
	ld.shared.f32 	%f19, [%r12+64];
	sub.f32 	%f20, %f18, %f19;
	fma.rn.f32 	%f21, %f20, %f20, %f17;
	ld.shared.f32 	%f22, [%r11+128];
	ld.shared.f32 	%f23, [%r12+128];
	sub.f32 	%f24, %f22, %f23;
	fma.rn.f32 	%f25, %f24, %f24, %f21;
	ld.shared.f32 	%f26, [%r11+192];
	ld.shared.f32 	%f27, [%r12+192];
	sub.f32 	%f28, %f26, %f27;
	fma.rn.f32 	%f29, %f28, %f28, %f25;
	ld.shared.f32 	%f30, [%r11+256];
	ld.shared.f32 	%f31, [%r12+256];
	sub.f32 	%f32, %f30, %f31;
	fma.rn.f32 	%f33, %f32, %f32, %f29;
	ld.shared.f32 	%f34, [%r11+320];
	ld.shared.f32 	%f35, [%r12+320];
	sub.f32 	%f36, %f34, %f35;
	fma.rn.f32 	%f37, %f36, %f36, %f33;
	ld.shared.f32 	%f38, [%r11+384];
	ld.shared.f32 	%f39, [%r12+384];
	sub.f32 	%f40, %f38, %f39;
	fma.rn.f32 	%f41, %f40, %f40, %f37;
	ld.shared.f32 	%f42, [%r11+448];
	ld.shared.f32 	%f43, [%r12+448];
	sub.f32 	%f44, %f42, %f43;
	fma.rn.f32 	%f45, %f44, %f44, %f41;
	ld.shared.f32 	%f46, [%r11+512];
	ld.shared.f32 	%f47, [%r12+512];
	sub.f32 	%f48, %f46, %f47;
	fma.rn.f32 	%f49, %f48, %f48, %f45;
	ld.shared.f32 	%f50, [%r11+576];
	ld.shared.f32 	%f51, [%r12+576];
	sub.f32 	%f52, %f50, %f51;
	fma.rn.f32 	%f53, %f52, %f52, %f49;
	ld.shared.f32 	%f54, [%r11+640];
	ld.shared.f32 	%f55, [%r12+640];
	sub.f32 	%f56, %f54, %f55;
	fma.rn.f32 	%f57, %f56, %f56, %f53;
	ld.shared.f32 	%f58, [%r11+704];
	ld.shared.f32 	%f59, [%r12+704];
	sub.f32 	%f60, %f58, %f59;
	fma.rn.f32 	%f61, %f60, %f60, %f57;
	ld.shared.f32 	%f62, [%r11+768];
	ld.shared.f32 	%f63, [%r12+768];
	sub.f32 	%f64, %f62, %f63;
	fma.rn.f32 	%f65, %f64, %f64, %f61;
	ld.shared.f32 	%f66, [%r11+832];
	ld.shared.f32 	%f67, [%r12+832];
	sub.f32 	%f68, %f66, %f67;
	fma.rn.f32 	%f69, %f68, %f68, %f65;
	ld.shared.f32 	%f70, [%r11+896];
	ld.shared.f32 	%f71, [%r12+896];
	sub.f32 	%f72, %f70, %f71;
	fma.rn.f32 	%f73, %f72, %f72, %f69;
	ld.shared.f32 	%f74, [%r11+960];
	ld.shared.f32 	%f75, [%r12+960];
	sub.f32 	%f76, %f74, %f75;
	fma.rn.f32 	%f81, %f76, %f76, %f73;
$L__BB0_10:
	bar.sync 	0;
	ld.shared.u32 	%r38, [_ZZ23cuComputeDistanceGlobalPKfiS0_iiPfE6step_A];
	add.s32 	%r47, %r38, %r47;
	ld.shared.u32 	%r39, [_ZZ23cuComputeDistanceGlobalPKfiS0_iiPfE6step_B];
	add.s32 	%r46, %r39, %r46;
	ld.shared.u32 	%r40, [_ZZ23cuComputeDistanceGlobalPKfiS0_iiPfE5end_A];
	setp.le.s32 	%p9, %r47, %r40;
	@%p9 bra 	$L__BB0_2;
$L__BB0_11:
	setp.ge.s32 	%p10, %r6, %r18;
	setp.ge.s32 	%p11, %r5, %r19;
	or.pred  	%p12, %p10, %p11;
	@%p12 bra 	$L__BB0_13;
	ld.shared.u32 	%r41, [_ZZ23cuComputeDistanceGlobalPKfiS0_iiPfE7begin_A];
	add.s32 	%r42, %r41, %r2;
	ld.shared.u32 	%r43, [_ZZ23cuComputeDistanceGlobalPKfiS0_iiPfE7begin_B];
	add.s32 	%r44, %r43, %r1;
	mad.lo.s32 	%r45, %r42, %r19, %r44;
	cvta.to.global.u64 	%rd10, %rd5;
	mul.wide.s32 	%rd11, %r45, 4;
	add.s64 	%rd12, %rd10, %rd11;
	st.global.f32 	[%rd12], %f81;
$L__BB0_13:
	ret;

}
	// .globl	_Z15cuInsertionSortPfPiiii
.visible .entry _Z15cuInsertionSortPfPiiii(
	.param .u64 .ptr .align 1 _Z15cuInsertionSortPfPiiii_param_0,
	.param .u64 .ptr .align 1 _Z15cuInsertionSortPfPiiii_param_1,
	.param .u32 _Z15cuInsertionSortPfPiiii_param_2,
	.param .u32 _Z15cuInsertionSortPfPiiii_param_3,
	.param .u32 _Z15cuInsertionSortPfPiiii_param_4
)
{
	.reg .pred 	%p<35>;
	.reg .b32 	%r<151>;
	.reg .b32 	%f<53>;
	.reg .b64 	%rd<93>;

	ld.param.u64 	%rd24, [_Z15cuInsertionSortPfPiiii_param_0];
	ld.param.u64 	%rd25, [_Z15cuInsertionSortPfPiiii_param_1];
	ld.param.u32 	%r68, [_Z15cuInsertionSortPfPiiii_param_2];
	ld.param.u32 	%r69, [_Z15cuInsertionSortPfPiiii_param_3];
	ld.param.u32 	%r70, [_Z15cuInsertionSortPfPiiii_param_4];
	mov.u32 	%r71, %ctaid.x;
	mov.u32 	%r72, %ntid.x;
	mov.u32 	%r73, %tid.x;
	mad.lo.s32 	%r1, %r71, %r72, %r73;
	setp.ge.u32 	%p1, %r1, %r68;
	@%p1 bra 	$L__BB1_50;
	cvta.to.global.u64 	%rd26, %rd24;
	cvta.to.global.u64 	%rd27, %rd25;
	mul.wide.u32 	%rd28, %r1, 4;
	add.s64 	%rd1, %rd26, %rd28;
	add.s64 	%rd2, %rd27, %rd28;
	ld.global.f32 	%f46, [%rd1];
	mov.b32 	%r74, 0;
	st.global.u32 	[%rd2], %r74;
	setp.lt.s32 	%p2, %r70, 2;
	@%p2 bra 	$L__BB1_18;
	add.s32 	%r2, %r70, -2;
	shl.b32 	%r3, %r68, 2;
	mov.b32 	%r127, 1;
	mov.b32 	%r128, 0;
	mul.wide.s32 	%rd41, %r68, 4;
	mov.f32 	%f40, %f46;
$L__BB1_3:
	mov.u32 	%r5, %r127;
	mul.lo.s32 	%r77, %r5, %r68;
	cvt.s64.s32 	%rd92, %r77;
	mul.wide.s32 	%rd29, %r77, 4;
	add.s64 	%rd4, %rd1, %rd29;
	ld.global.f32 	%f46, [%rd4];
	setp.geu.f32 	%p3, %f46, %f40;
	@%p3 bra 	$L__BB1_17;
	add.s32 	%r6, %r5, -1;
	setp.lt.u32 	%p4, %r5, 2;
	mov.u32 	%r130, %r6;
	@%p4 bra 	$L__BB1_8;
	mov.b32 	%r129, 0;
$L__BB1_6:
	mul.lo.s32 	%r79, %r129, %r68;
	mul.wide.s32 	%rd30, %r79, 4;
	add.s64 	%rd31, %rd1, %rd30;
	ld.global.f32 	%f24, [%rd31];
	setp.gt.f32 	%p5, %f24, %f46;
	mov.u32 	%r130, %r129;
	@%p5 bra 	$L__BB1_8;
	add.s32 	%r129, %r129, 1;
	setp.ne.s32 	%p6, %r129, %r128;
	mov.u32 	%r130, %r6;
	@%p6 bra 	$L__BB1_6;
$L__BB1_8:
	setp.le.u32 	%p7, %r5, %r130;
	@%p7 bra 	$L__BB1_16;
	sub.s32 	%r80, %r5, %r130;
	and.b32  	%r10, %r80, 3;
	setp.eq.s32 	%p8, %r10, 0;
	mov.u32 	%r131, %r5;
	@%p8 bra 	$L__BB1_13;
	cvt.u32.u64 	%r81, %rd92;
	sub.s32 	%r11, %r81, %r68;
	mul.wide.s32 	%rd32, %r11, 4;
	add.s64 	%rd5, %rd1, %rd32;
	ld.global.f32 	%f25, [%rd5];
	st.global.f32 	[%rd4], %f25;
	add.s64 	%rd6, %rd2, %rd32;
	ld.global.u32 	%r82, [%rd6];
	add.s64 	%rd34, %rd6, %rd41;
	st.global.u32 	[%rd34], %r82;
	setp.eq.s32 	%p9, %r10, 1;
	mov.u32 	%r131, %r6;
	@%p9 bra 	$L__BB1_13;
	add.s32 	%r131, %r5, -2;
	sub.s32 	%r13, %r11, %r68;
	mul.wide.s32 	%rd35, %r13, 4;
	add.s64 	%rd7, %rd1, %rd35;
	ld.global.f32 	%f26, [%rd7];
	st.global.f32 	[%rd5], %f26;
	add.s64 	%rd8, %rd2, %rd35;
	ld.global.u32 	%r83, [%rd8];
	st.global.u32 	[%rd6], %r83;
	setp.eq.s32 	%p10, %r10, 2;
	@%p10 bra 	$L__BB1_13;
	add.s32 	%r131, %r5, -3;
	sub.s32 	%r84, %r13, %r68;
	mul.wide.s32 	%rd36, %r84, 4;
	add.s64 	%rd37, %rd1, %rd36;
	ld.global.f32 	%f27, [%rd37];
	st.global.f32 	[%rd7], %f27;
	add.s64 	%rd38, %rd2, %rd36;
	ld.global.u32 	%r85, [%rd38];
	st.global.u32 	[%rd8], %r85;
$L__BB1_13:
	sub.s32 	%r86, %r128, %r130;
	setp.lt.u32 	%p11, %r86, 3;
	@%p11 bra 	$L__BB1_16;
	add.s32 	%r87, %r131, -3;
	mul.lo.s32 	%r135, %r68, %r87;
	add.s32 	%r88, %r131, -4;
	mul.lo.s32 	%r134, %r68, %r88;
	add.s32 	%r89, %r131, -2;
	mul.lo.s32 	%r133, %r68, %r89;
	add.s32 	%r90, %r131, -1;
	mul.lo.s32 	%r132, %r68, %r90;
$L__BB1_15:
	mul.wide.s32 	%rd39, %r132, 4;
	add.s64 	%rd40, %rd1, %rd39;
	ld.global.f32 	%f28, [%rd40];
	add.s64 	%rd42, %rd40, %rd41;
	st.global.f32 	[%rd42], %f28;
	add.s64 	%rd43, %rd2, %rd39;
	ld.global.u32 	%r91, [%rd43];
	add.s64 	%rd44, %rd43, %rd41;
	st.global.u32 	[%rd44], %r91;
	mul.wide.s32 	%rd45, %r133, 4;
	add.s64 	%rd46, %rd1, %rd45;
	ld.global.f32 	%f29, [%rd46];
	st.global.f32 	[%rd40], %f29;
	add.s64 	%rd47, %rd2, %rd45;
	ld.global.u32 	%r92, [%rd47];
	st.global.u32 	[%rd43], %r92;
	mul.wide.s32 	%rd48, %r135, 4;
	add.s64 	%rd49, %rd1, %rd48;
	ld.global.f32 	%f30, [%rd49];
	st.global.f32 	[%rd46], %f30;
	add.s64 	%rd50, %rd2, %rd48;
	ld.global.u32 	%r93, [%rd50];
	st.global.u32 	[%rd47], %r93;
	add.s32 	%r131, %r131, -4;
	mul.wide.s32 	%rd51, %r134, 4;
	add.s64 	%rd52, %rd1, %rd51;
	ld.global.f32 	%f31, [%rd52];
	st.global.f32 	[%rd49], %f31;
	add.s64 	%rd53, %rd2, %rd51;
	ld.global.u32 	%r94, [%rd53];
	st.global.u32 	[%rd50], %r94;
	sub.s32 	%r135, %r135, %r3;
	sub.s32 	%r134, %r134, %r3;
	sub.s32 	%r133, %r133, %r3;
	sub.s32 	%r132, %r132, %r3;
	setp.gt.s32 	%p12, %r131, %r130;
	@%p12 bra 	$L__BB1_15;
$L__BB1_16:
	mul.lo.s32 	%r95, %r130, %r68;
	cvt.s64.s32 	%rd92, %r95;
	mul.wide.s32 	%rd54, %r95, 4;
	add.s64 	%rd55, %rd1, %rd54;
	st.global.f32 	[%rd55], %f46;
	ld.global.f32 	%f46, [%rd4];
$L__BB1_17:
	shl.b64 	%rd56, %rd92, 2;
	add.s64 	%rd57, %rd2, %rd56;
	st.global.u32 	[%rd57], %r5;
	add.s32 	%r127, %r5, 1;
	setp.ne.s32 	%p13, %r128, %r2;
	mov.f32 	%f40, %f46;
	mov.u32 	%r128, %r5;
	@%p13 bra 	$L__BB1_3;
$L__BB1_18:
	add.s32 	%r31, %r70, -1;
	mul.lo.s32 	%r32, %r31, %r68;
	setp.ge.s32 	%p14, %r70, %r69;
	@%p14 bra 	$L__BB1_50;
	setp.lt.s32 	%p15, %r70, 2;
	mul.wide.s32 	%rd58, %r32, 4;
	add.s64 	%rd11, %rd1, %rd58;
	@%p15 bra 	$L__BB1_34;
	add.s32 	%r33, %r70, -2;
	sub.s32 	%r101, %r32, %r68;
	mul.wide.s32 	%rd64, %r101, 4;
	add.s64 	%rd12, %rd1, %rd64;
	add.s64 	%rd13, %rd2, %rd64;
	mul.wide.s32 	%rd14, %r68, 4;
	sub.s32 	%r102, %r101, %r68;
	mul.wide.s32 	%rd65, %r102, 4;
	add.s64 	%rd15, %rd1, %rd65;
	add.s64 	%rd16, %rd2, %rd65;
	sub.s32 	%r103, %r102, %r68;
	mul.wide.s32 	%rd66, %r103, 4;
	add.s64 	%rd17, %rd1, %rd66;
	add.s64 	%rd18, %rd2, %rd66;
	mov.u32 	%r137, %r70;
$L__BB1_21:
	mul.lo.s32 	%r104, %r137, %r68;
	mul.wide.s32 	%rd67, %r104, 4;
	add.s64 	%rd68, %rd1, %rd67;
	ld.global.f32 	%f8, [%rd68];
	setp.geu.f32 	%p25, %f8, %f46;
	@%p25 bra 	$L__BB1_33;
	mov.b32 	%r138, 0;
$L__BB1_23:
	mul.lo.s32 	%r106, %r138, %r68;
	mul.wide.s32 	%rd69, %r106, 4;
	add.s64 	%rd70, %rd1, %rd69;
	ld.global.f32 	%f32, [%rd70];
	setp.gt.f32 	%p26, %f32, %f8;
	mov.u32 	%r47, %r138;
	@%p26 bra 	$L__BB1_25;
	add.s32 	%r138, %r138, 1;
	setp.eq.s32 	%p27, %r138, %r31;
	mov.u32 	%r47, %r31;
	@%p27 bra 	$L__BB1_25;
	bra.uni 	$L__BB1_23;
$L__BB1_25:
	setp.gt.s32 	%p28, %r31, %r47;
	@%p28 bra 	$L__BB1_26;
	bra.uni 	$L__BB1_32;
$L__BB1_26:
	not.b32 	%r107, %r47;
	add.s32 	%r108, %r70, %r107;
	and.b32  	%r42, %r108, 3;
	setp.eq.s32 	%p29, %r42, 0;
	mov.u32 	%r141, %r31;
	mov.u32 	%r142, %r70;
	@%p29 bra 	$L__BB1_30;
	ld.global.f32 	%f33, [%rd12];
	st.global.f32 	[%rd11], %f33;
	ld.global.u32 	%r109, [%rd13];
	add.s64 	%rd71, %rd13, %rd14;
	st.global.u32 	[%rd71], %r109;
	setp.eq.s32 	%p30, %r42, 1;
	mov.u32 	%r141, %r33;
	mov.u32 	%r142, %r31;
	@%p30 bra 	$L__BB1_30;
	add.s32 	%r43, %r70, -3;
	ld.global.f32 	%f34, [%rd15];
	st.global.f32 	[%rd12], %f34;
	ld.global.u32 	%r110, [%rd16];
	st.global.u32 	[%rd13], %r110;
	setp.eq.s32 	%p31, %r42, 2;
	mov.u32 	%r141, %r43;
	mov.u32 	%r142, %r33;
	@%p31 bra 	$L__BB1_30;
	add.s32 	%r141, %r70, -4;
	ld.global.f32 	%f35, [%rd17];
	st.global.f32 	[%rd15], %f35;
	ld.global.u32 	%r111, [%rd18];
	st.global.u32 	[%rd16], %r111;
	mov.u32 	%r142, %r43;
$L__BB1_30:
	sub.s32 	%r112, %r33, %r47;
	setp.lt.u32 	%p32, %r112, 3;
	@%p32 bra 	$L__BB1_32;
$L__BB1_31:
	add.s32 	%r113, %r142, -2;
	mul.lo.s32 	%r114, %r113, %r68;
	mul.wide.s32 	%rd72, %r114, 4;
	add.s64 	%rd73, %rd1, %rd72;
	ld.global.f32 	%f36, [%rd73];
	mul.lo.s32 	%r115, %r141, %r68;
	mul.wide.s32 	%rd74, %r115, 4;
	add.s64 	%rd75, %rd1, %rd74;
	st.global.f32 	[%rd75], %f36;
	add.s64 	%rd76, %rd2, %rd72;
	ld.global.u32 	%r116, [%rd76];
	add.s64 	%rd77, %rd2, %rd74;
	st.global.u32 	[%rd77], %r116;
	add.s32 	%r117, %r141, -2;
	mul.lo.s32 	%r118, %r117, %r68;
	mul.wide.s32 	%rd78, %r118, 4;
	add.s64 	%rd79, %rd1, %rd78;
	ld.global.f32 	%f37, [%rd79];
	add.s32 	%r119, %r118, %r68;
	add.s64 	%rd80, %rd79, %rd14;
	st.global.f32 	[%rd80], %f37;
	add.s64 	%rd81, %rd2, %rd78;
	ld.global.u32 	%r120, [%rd81];
	add.s64 	%rd82, %rd81, %rd14;
	st.global.u32 	[%rd82], %r120;
	add.s32 	%r142, %r141, -3;
	shl.b32 	%r121, %r68, 1;
	sub.s32 	%r122, %r119, %r121;
	mul.wide.s32 	%rd83, %r122, 4;
	add.s64 	%rd84, %rd1, %rd83;
	ld.global.f32 	%f38, [%rd84];
	st.global.f32 	[%rd79], %f38;
	add.s64 	%rd85, %rd2, %rd83;
	ld.global.u32 	%r123, [%rd85];
	st.global.u32 	[%rd81], %r123;
	add.s32 	%r141, %r141, -4;
	sub.s32 	%r124, %r122, %r68;
	mul.wide.s32 	%rd86, %r124, 4;
	add.s64 	%rd87, %rd1, %rd86;
	ld.global.f32 	%f39, [%rd87];
	st.global.f32 	[%rd84], %f39;
	add.s64 	%rd88, %rd2, %rd86;
	ld.global.u32 	%r125, [%rd88];
	st.global.u32 	[%rd85], %r125;
	setp.gt.s32 	%p33, %r141, %r47;
	@%p33 bra 	$L__BB1_31;
$L__BB1_32:
	mul.lo.s32 	%r126, %r47, %r68;
	mul.wide.s32 	%rd89, %r126, 4;
	add.s64 	%rd90, %rd1, %rd89;
	st.global.f32 	[%rd90], %f8;
	add.s64 	%rd91, %rd2, %rd89;
	st.global.u32 	[%rd91], %r137;
	ld.global.f32 	%f46, [%rd11];
$L__BB1_33:
	add.s32 	%r137, %r137, 1;
	setp.eq.s32 	%p34, %r137, %r69;
	@%p34 bra 	$L__BB1_50;
	bra.uni 	$L__BB1_21;
$L__BB1_34:
	sub.s32 	%r96, %r69, %r70;
	and.b32  	%r48, %r96, 3;
	setp.eq.s32 	%p16, %r48, 0;
	add.s64 	%rd19, %rd2, %rd58;
	mov.u32 	%r147, %r70;
	@%p16 bra 	$L__BB1_39;
	mul.lo.s32 	%r145, %r70, %r68;
	neg.s32 	%r144, %r48;
	mov.u32 	%r147, %r70;
$L__BB1_36:
	.pragma "nounroll";
	mul.wide.s32 	%rd60, %r145, 4;
	add.s64 	%rd61, %rd1, %rd60;
	ld.global.f32 	%f12, [%rd61];
	setp.geu.f32 	%p17, %f12, %f46;
	@%p17 bra 	$L__BB1_38;
	st.global.f32 	[%rd11], %f12;
	st.global.u32 	[%rd19], %r147;
	mov.f32 	%f46, %f12;
$L__BB1_38:
	add.s32 	%r147, %r147, 1;
	add.s32 	%r145, %r145, %r68;
	add.s32 	%r144, %r144, 1;
	setp.ne.s32 	%p18, %r144, 0;
	@%p18 bra 	$L__BB1_36;
$L__BB1_39:
	sub.s32 	%r97, %r70, %r69;
	setp.gt.u32 	%p19, %r97, -4;
	@%p19 bra 	$L__BB1_50;
	sub.s32 	%r150, %r147, %r69;
	add.s32 	%r149, %r147, 1;
	mul.lo.s32 	%r148, %r147, %r68;
	shl.b32 	%r61, %r68, 2;
	mul.wide.s32 	%rd21, %r68, 4;
$L__BB1_41:
	mul.wide.s32 	%rd62, %r148, 4;
	add.s64 	%rd20, %rd1, %rd62;
	ld.global.f32 	%f16, [%rd20];
	setp.geu.f32 	%p20, %f16, %f46;
	@%p20 bra 	$L__BB1_43;
	st.global.f32 	[%rd11], %f16;
	add.s32 	%r98, %r149, -1;
	st.global.u32 	[%rd19], %r98;
	mov.f32 	%f46, %f16;
$L__BB1_43:
	add.s64 	%rd22, %rd20, %rd21;
	ld.global.f32 	%f18, [%rd22];
	setp.geu.f32 	%p21, %f18, %f46;
	@%p21 bra 	$L__BB1_45;
	st.global.f32 	[%rd11], %f18;
	st.global.u32 	[%rd19], %r149;
	mov.f32 	%f46, %f18;
$L__BB1_45:
	add.s64 	%rd23, %rd22, %rd21;
	ld.global.f32 	%f20, [%rd23];
	setp.geu.f32 	%p22, %f20, %f46;
	@%p22 bra 	$L__BB1_47;
	add.s32 	%r99, %r149, 1;
	st.global.f32 	[%rd11], %f20;
	st.global.u32 	[%rd19], %r99;
	mov.f32 	%f46, %f20;
$L__BB1_47:
	add.s64 	%rd63, %rd23, %rd21;
	ld.global.f32 	%f22, [%rd63];
	setp.geu.f32 	%p23, %f22, %f46;
	@%p23 bra 	$L__BB1_49;
	add.s32 	%r100, %r149, 2;
	st.global.f32 	[%rd11], %f22;
	st.global.u32 	[%rd19], %r100;
	mov.f32 	%f46, %f22;
$L__BB1_49:
	add.s32 	%r150, %r150, 4;
	add.s32 	%r149, %r149, 4;
	add.s32 	%r148, %r148, %r61;
	setp.ne.s32 	%p24, %r150, 0;
	@%p24 bra 	$L__BB1_41;
$L__BB1_50:
	ret;

}
	// .globl	_Z14cuParallelSqrtPfii
.visible .entry _Z14cuParallelSqrtPfii(
	.param .u64 .ptr .align 1 _Z14cuParallelSqrtPfii_param_0,
	.param .u32 _Z14cuParallelSqrtPfii_param_1,
	.param .u32 _Z14cuParallelSqrtPfii_param_2
)
{
	.reg .pred 	%p<4>;
	.reg .b32 	%r<14>;
	.reg .b32 	%f<3>;
	.reg .b64 	%rd<5>;

	ld.param.u64 	%rd1, [_Z14cuParallelSqrtPfii_param_0];
	ld.param.u32 	%r3, [_Z14cuParallelSqrtPfii_param_1];
	ld.param.u32 	%r4, [_Z14cuParallelSqrtPfii_param_2];
	mov.u32 	%r6, %ctaid.x;
	mov.u32 	%r7, %ntid.x;
	mov.u32 	%r8, %tid.x;
	mad.lo.s32 	%r1, %r6, %r7, %r8;
	mov.u32 	%r9, %ctaid.y;
	mov.u32 	%r10, %ntid.y;
	mov.u32 	%r11, %tid.y;
	mad.lo.s32 	%r12, %r9, %r10, %r11;
	setp.ge.u32 	%p1, %r1, %r3;
	setp.ge.u32 	%p2, %r12, %r4;
	or.pred  	%p3, %p1, %p2;
	@%p3 bra 	$L__BB2_2;
	cvta.to.global.u64 	%rd2, %rd1;
	mad.lo.s32 	%r13, %r3, %r12, %r1;
	mul.wide.u32 	%rd3, %r13, 4;
	add.s64 	%rd4, %rd2, %rd3;
	ld.global.f32 	%f1, [%rd4];
	sqrt.rn.f32 	%f2, %f1;
	st.global.f32 	[%rd4], %f2;
$L__BB2_2:
	ret;

}


// ===== COMPILED SASS (sm_100) =====

	.target	sm_100

	.elftype	@"ET_EXEC"


//--------------------- .note.nv.tkinfo           --------------------------
	.section	.note.nv.tkinfo,"",@"SHT_NOTE"
	.sectionflags	@"SHF_NOTE_NV_TKINFO"
	.tkinfo
        /*0018*/ 	.word	0x00000002
        /*0030*/ 	.string	""
        /*0030*/ 	.string	"ptxas"
        /*0030*/ 	.string	"Cuda compilation tools, release 13.0, V13.0.88"
        /*0030*/ 	.string	"Build cuda_13.0.r13.0/compiler.36424714_0"
        /*0030*/ 	.string	"-arch sm_100 -m 64 "



//--------------------- .note.nv.cuinfo           --------------------------
	.section	.note.nv.cuinfo,"",@"SHT_NOTE"
	.sectionflags	@"SHF_NOTE_NV_CUINFO"
        /*0018*/ 	.short	0x0002
        /*001a*/ 	.short	0x0064
        /*001c*/ 	.short	0x0082
	.zero		2


//--------------------- .nv.info                  --------------------------
	.section	.nv.info,"",@"SHT_CUDA_INFO"
	.align	4


	//----- nvinfo : EIATTR_REGCOUNT
	.align		4
        /*0000*/ 	.byte	0x04, 0x2f
        /*0002*/ 	.short	(.L_1 - .L_0)
	.align		4
.L_0:
        /*0004*/ 	.word	index@(_Z23cuComputeDistanceGlobalPKfiS0_iiPf)
        /*0008*/ 	.word	0x0000001e


	//----- nvinfo : EIATTR_FRAME_SIZE
	.align		4
.L_1:
        /*000c*/ 	.byte	0x04, 0x11
        /*000e*/ 	.short	(.L_3 - .L_2)
	.align		4
.L_2:
        /*0010*/ 	.word	index@(_Z23cuComputeDistanceGlobalPKfiS0_iiPf)
        /*0014*/ 	.word	0x00000000


	//----- nvinfo : EIATTR_REGCOUNT
	.align		4
.L_3:
        /*0018*/ 	.byte	0x04, 0x2f
        /*001a*/ 	.short	(.L_5 - .L_4)
	.align		4
.L_4:
        /*001c*/ 	.word	index@(_Z15cuInsertionSortPfPiiii)
        /*0020*/ 	.word	0x00000020


	//----- nvinfo : EIATTR_FRAME_SIZE
	.align		4
.L_5:
        /*0024*/ 	.byte	0x04, 0x11
        /*0026*/ 	.short	(.L_7 - .L_6)
	.align		4
.L_6:
        /*0028*/ 	.word	index@(_Z15cuInsertionSortPfPiiii)
        /*002c*/ 	.word	0x00000000


	//----- nvinfo : EIATTR_REGCOUNT
	.align		4
.L_7:
        /*0030*/ 	.byte	0x04, 0x2f
        /*0032*/ 	.short	(.L_9 - .L_8)
	.align		4
.L_8:
        /*0034*/ 	.word	index@(_Z14cuParallelSqrtPfii)
        /*0038*/ 	.word	0x0000000c


	//----- nvinfo : EIATTR_FRAME_SIZE
	.align		4
.L_9:
        /*003c*/ 	.byte	0x04, 0x11
        /*003e*/ 	.short	(.L_11 - .L_10)
	.align		4
.L_10:
        /*0040*/ 	.word	index@($__internal_0_$__cuda_sm20_sqrt_rn_f32_slowpath)
        /*0044*/ 	.word	0x00000000


	//----- nvinfo : EIATTR_FRAME_SIZE
	.align		4
.L_11:
        /*0048*/ 	.byte	0x04, 0x11
        /*004a*/ 	.short	(.L_13 - .L_12)
	.align		4
.L_12:
        /*004c*/ 	.word	index@(_Z14cuParallelSqrtPfii)
        /*0050*/ 	.word	0x00000000


	//----- nvinfo : EIATTR_MIN_STACK_SIZE
	.align		4
.L_13:
        /*0054*/ 	.byte	0x04, 0x12
        /*0056*/ 	.short	(.L_15 - .L_14)
	.align		4
.L_14:
        /*0058*/ 	.word	index@(_Z14cuParallelSqrtPfii)
        /*005c*/ 	.word	0x00000000


	//----- nvinfo : EIATTR_MIN_STACK_SIZE
	.align		4
.L_15:
        /*0060*/ 	.byte	0x04, 0x12
        /*0062*/ 	.short	(.L_17 - .L_16)
	.align		4
.L_16:
        /*0064*/ 	.word	index@(_Z15cuInsertionSortPfPiiii)
        /*0068*/ 	.word	0x00000000


	//----- nvinfo : EIATTR_MIN_STACK_SIZE
	.align		4
.L_17:
        /*006c*/ 	.byte	0x04, 0x12
        /*006e*/ 	.short	(.L_19 - .L_18)
	.align		4
.L_18:
        /*0070*/ 	.word	index@(_Z23cuComputeDistanceGlobalPKfiS0_iiPf)
        /*0074*/ 	.word	0x00000000
.L_19:


//--------------------- .nv.compat                --------------------------
	.section	.nv.compat,"",@"SHT_CUDA_COMPAT_INFO"
	.align	4
        /*0000*/ 	.byte	0x02, 0x09, 0x00, 0x00, 0x02, 0x02, 0x01, 0x00, 0x02, 0x05, 0x05, 0x00, 0x03, 0x07, 0x01, 0x01
        /*0010*/ 	.byte	0x02, 0x03, 0x00, 0x00, 0x02, 0x06, 0x01, 0x00, 0x04, 0x0b, 0x08, 0x00, 0x01, 0x00, 0x00, 0x00
        /*0020*/ 	.byte	0x00, 0x00, 0x00, 0x00


//--------------------- .nv.info._Z14cuParallelSqrtPfii --------------------------
	.section	.nv.info._Z14cuParallelSqrtPfii,"",@"SHT_CUDA_INFO"
	.sectionflags	@""
	.align	4


	//----- nvinfo : EIATTR_CUDA_API_VERSION
	.align		4
        /*0000*/ 	.byte	0x04, 0x37
        /*0002*/ 	.short	(.L_21 - .L_20)
.L_20:
        /*0004*/ 	.word	0x00000082


	//----- nvinfo : EIATTR_KPARAM_INFO
	.align		4
.L_21:
        /*0008*/ 	.byte	0x04, 0x17
        /*000a*/ 	.short	(.L_23 - .L_22)
.L_22:
        /*000c*/ 	.word	0x00000000
        /*0010*/ 	.short	0x0002
        /*0012*/ 	.short	0x000c
        /*0014*/ 	.byte	0x00, 0xf0, 0x11, 0x00


	//----- nvinfo : EIATTR_KPARAM_INFO
	.align		4
.L_23:
        /*0018*/ 	.byte	0x04, 0x17
        /*001a*/ 	.short	(.L_25 - .L_24)
.L_24:
        /*001c*/ 	.word	0x00000000
        /*0020*/ 	.short	0x0001
        /*0022*/ 	.short	0x0008
        /*0024*/ 	.byte	0x00, 0xf0, 0x11, 0x00


	//----- nvinfo : EIATTR_KPARAM_INFO
	.align		4
.L_25:
        /*0028*/ 	.byte	0x04, 0x17
        /*002a*/ 	.short	(.L_27 - .L_26)
.L_26:
        /*002c*/ 	.word	0x00000000
        /*0030*/ 	.short	0x0000
        /*0032*/ 	.short	0x0000
        /*0034*/ 	.byte	0x00, 0xf5, 0x21, 0x00


	//----- nvinfo : EIATTR_SPARSE_MMA_MASK
	.align		4
.L_27:
        /*0038*/ 	.byte	0x03, 0x50
        /*003a*/ 	.short	0x0000


	//----- nvinfo : EIATTR_MAXREG_COUNT
	.align		4
        /*003c*/ 	.byte	0x03, 0x1b
        /*003e*/ 	.short	0x00ff


	//----- nvinfo : EIATTR_MERCURY_ISA_VERSION
	.align		4
        /*0040*/ 	.byte	0x03, 0x5f
        /*0042*/ 	.short	0x0101


	//----- nvinfo : EIATTR_VRC_CTA_INIT_COUNT
	.align		4
        /*0044*/ 	.byte	0x02, 0x4a
	.zero		1
	.zero		1


	//----- nvinfo : EIATTR_EXIT_INSTR_OFFSETS
	.align		4
        /*0048*/ 	.byte	0x04, 0x1c
        /*004a*/ 	.short	(.L_29 - .L_28)


	//   ....[0]....
.L_28:
        /*004c*/ 	.word	0x000000c0


	//   ....[1]....
        /*0050*/ 	.word	0x00000210


	//----- nvinfo : EIATTR_CRS_STACK_SIZE
	.align		4
.L_29:
        /*0054*/ 	.byte	0x04, 0x1e
        /*0056*/ 	.short	(.L_31 - .L_30)
.L_30:
        /*0058*/ 	.word	0x00000000


	//----- nvinfo : EIATTR_CBANK_PARAM_SIZE
	.align		4
.L_31:
        /*005c*/ 	.byte	0x03, 0x19
        /*005e*/ 	.short	0x0010


	//----- nvinfo : EIATTR_PARAM_CBANK
	.align		4
        /*0060*/ 	.byte	0x04, 0x0a
        /*0062*/ 	.short	(.L_33 - .L_32)
	.align		4
.L_32:
        /*0064*/ 	.word	index@(.nv.constant0._Z14cuParallelSqrtPfii)
        /*0068*/ 	.short	0x0380
        /*006a*/ 	.short	0x0010


	//----- nvinfo : EIATTR_SW_WAR
	.align		4
.L_33:
        /*006c*/ 	.byte	0x04, 0x36
        /*006e*/ 	.short	(.L_35 - .L_34)
.L_34:
        /*0070*/ 	.word	0x00000008
.L_35:


//--------------------- .nv.info._Z15cuInsertionSortPfPiiii --------------------------
	.section	.nv.info._Z15cuInsertionSortPfPiiii,"",@"SHT_CUDA_INFO"
	.sectionflags	@""
	.align	4


	//----- nvinfo : EIATTR_CUDA_API_VERSION
	.align		4
        /*0000*/ 	.byte	0x04, 0x37
        /*0002*/ 	.short	(.L_37 - .L_36)
.L_36:
        /*0004*/ 	.word	0x00000082


	//----- nvinfo : EIATTR_KPARAM_INFO
	.align		4
.L_37:
        /*0008*/ 	.byte	0x04, 0x17
        /*000a*/ 	.short	(.L_39 - .L_38)
.L_38:
        /*000c*/ 	.word	0x00000000
        /*0010*/ 	.short	0x0004
        /*0012*/ 	.short	0x0018
        /*0014*/ 	.byte	0x00, 0xf0, 0x11, 0x00


	//----- nvinfo : EIATTR_KPARAM_INFO
	.align		4
.L_39:
        /*0018*/ 	.byte	0x04, 0x17
        /*001a*/ 	.short	(.L_41 - .L_40)
.L_40:
        /*001c*/ 	.word	0x00000000
        /*0020*/ 	.short	0x0003
        /*0022*/ 	.short	0x0014
        /*0024*/ 	.byte	0x00, 0xf0, 0x11, 0x00


	//----- nvinfo : EIATTR_KPARAM_INFO
	.align		4
.L_41:
        /*0028*/ 	.byte	0x04, 0x17
        /*002a*/ 	.short	(.L_43 - .L_42)
.L_42:
        /*002c*/ 	.word	0x00000000
        /*0030*/ 	.short	0x0002
        /*0032*/ 	.short	0x0010
        /*0034*/ 	.byte	0x00, 0xf0, 0x11, 0x00


	//----- nvinfo : EIATTR_KPARAM_INFO
	.align		4
.L_43:
        /*0038*/ 	.byte	0x04, 0x17
        /*003a*/ 	.short	(.L_45 - .L_44)
.L_44:
        /*003c*/ 	.word	0x00000000
        /*0040*/ 	.short	0x0001
        /*0042*/ 	.short	0x0008
        /*0044*/ 	.byte	0x00, 0xf5, 0x21, 0x00


	//----- nvinfo : EIATTR_KPARAM_INFO
	.align		4
.L_45:
        /*0048*/ 	.byte	0x04, 0x17
        /*004a*/ 	.short	(.L_47 - .L_46)
.L_46:
        /*004c*/ 	.word	0x00000000
        /*0050*/ 	.short	0x0000
        /*0052*/ 	.short	0x0000
        /*0054*/ 	.byte	0x00, 0xf5, 0x21, 0x00


	//----- nvinfo : EIATTR_SPARSE_MMA_MASK
	.align		4
.L_47:
        /*0058*/ 	.byte	0x03, 0x50
        /*005a*/ 	.short	0x0000


	//----- nvinfo : EIATTR_MAXREG_COUNT
	.align		4
        /*005c*/ 	.byte	0x03, 0x1b
        /*005e*/ 	.short	0x00ff


	//----- nvinfo : EIATTR_MERCURY_ISA_VERSION
	.align		4
        /*0060*/ 	.byte	0x03, 0x5f
        /*0062*/ 	.short	0x0101


	//----- nvinfo : EIATTR_VRC_CTA_INIT_COUNT
	.align		4
        /*0064*/ 	.byte	0x02, 0x4a
	.zero		1
	.zero		1


	//----- nvinfo : EIATTR_EXIT_INSTR_OFFSETS
	.align		4
        /*0068*/ 	.byte	0x04, 0x1c
        /*006a*/ 	.short	(.L_49 - .L_48)


	//   ....[0]....
.L_48:
        /*006c*/ 	.word	0x00000080


	//   ....[1]....
        /*0070*/ 	.word	0x00000970


	//   ....[2]....
        /*0074*/ 	.word	0x00001210


	//   ....[3]....
        /*0078*/ 	.word	0x000013e0


	//   ....[4]....
        /*007c*/ 	.word	0x00002050


	//   ....[5]....
        /*0080*/ 	.word	0x00002260


	//----- nvinfo : EIATTR_CRS_STACK_SIZE
	.align		4
.L_49:
        /*0084*/ 	.byte	0x04, 0x1e
        /*0086*/ 	.short	(.L_51 - .L_50)
.L_50:
        /*0088*/ 	.word	0x00000000


	//----- nvinfo : EIATTR_CBANK_PARAM_SIZE
	.align		4
.L_51:
        /*008c*/ 	.byte	0x03, 0x19
        /*008e*/ 	.short	0x001c


	//----- nvinfo : EIATTR_PARAM_CBANK
	.align		4
        /*0090*/ 	.byte	0x04, 0x0a
        /*0092*/ 	.short	(.L_53 - .L_52)
	.align		4
.L_52:
        /*0094*/ 	.word	index@(.nv.constant0._Z15cuInsertionSortPfPiiii)
        /*0098*/ 	.short	0x0380
        /*009a*/ 	.short	0x001c


	//----- nvinfo : EIATTR_SW_WAR
	.align		4
.L_53:
        /*009c*/ 	.byte	0x04, 0x36
        /*009e*/ 	.short	(.L_55 - .L_54)
.L_54:
        /*00a0*/ 	.word	0x00000008
.L_55:


//--------------------- .nv.info._Z23cuComputeDistanceGlobalPKfiS0_iiPf --------------------------
	.section	.nv.info._Z23cuComputeDistanceGlobalPKfiS0_iiPf,"",@"SHT_CUDA_INFO"
	.sectionflags	@""
	.align	4


	//----- nvinfo : EIATTR_CUDA_API_VERSION
	.align		4
        /*0000*/ 	.byte	0x04, 0x37
        /*0002*/ 	.short	(.L_57 - .L_56)
.L_56:
        /*0004*/ 	.word	0x00000082


	//----- nvinfo : EIATTR_KPARAM_INFO
	.align		4
.L_57:
        /*0008*/ 	.byte	0x04, 0x17
        /*000a*/ 	.short	(.L_59 - .L_58)
.L_58:
        /*000c*/ 	.word	0x00000000
        /*0010*/ 	.short	0x0005
        /*0012*/ 	.short	0x0020
        /*0014*/ 	.byte	0x00, 0xf5, 0x21, 0x00


	//----- nvinfo : EIATTR_KPARAM_INFO
	.align		4
.L_59:
        /*0018*/ 	.byte	0x04, 0x17
        /*001a*/ 	.short	(.L_61 - .L_60)
.L_60:
        /*001c*/ 	.word	0x00000000
        /*0020*/ 	.short	0x0004
        /*0022*/ 	.short	0x001c
        /*0024*/ 	.byte	0x00, 0xf0, 0x11, 0x00


	//----- nvinfo : EIATTR_KPARAM_INFO
	.align		4
.L_61:
        /*0028*/ 	.byte	0x04, 0x17
        /*002a*/ 	.short	(.L_63 - .L_62)
.L_62:
        /*002c*/ 	.word	0x00000000
        /*0030*/ 	.short	0x0003
        /*0032*/ 	.short	0x0018
        /*0034*/ 	.byte	0x00, 0xf0, 0x11, 0x00


	//----- nvinfo : EIATTR_KPARAM_INFO
	.align		4
.L_63:
        /*0038*/ 	.byte	0x04, 0x17
        /*003a*/ 	.short	(.L_65 - .L_64)
.L_64:
        /*003c*/ 	.word	0x00000000
        /*0040*/ 	.short	0x0002
        /*0042*/ 	.short	0x0010
        /*0044*/ 	.byte	0x00, 0xf5, 0x21, 0x00


	//----- nvinfo : EIATTR_KPARAM_INFO
	.align		4
.L_65:
        /*0048*/ 	.byte	0x04, 0x17
        /*004a*/ 	.short	(.L_67 - .L_66)
.L_66:
        /*004c*/ 	.word	0x00000000
        /*0050*/ 	.short	0x0001
        /*0052*/ 	.short	0x0008
        /*0054*/ 	.byte	0x00, 0xf0, 0x11, 0x00


	//----- nvinfo : EIATTR_KPARAM_INFO
	.align		4
.L_67:
        /*0058*/ 	.byte	0x04, 0x17
        /*005a*/ 	.short	(.L_69 - .L_68)
.L_68:
        /*005c*/ 	.word	0x00000000
        /*0060*/ 	.short	0x0000
        /*0062*/ 	.short	0x0000
        /*0064*/ 	.byte	0x00, 0xf5, 0x21, 0x00


	//----- nvinfo : EIATTR_SPARSE_MMA_MASK
	.align		4
.L_69:
        /*0068*/ 	.byte	0x03, 0x50
        /*006a*/ 	.short	0x0000


	//----- nvinfo : EIATTR_MAXREG_COUNT
	.align		4
        /*006c*/ 	.byte	0x03, 0x1b
        /*006e*/ 	.short	0x00ff


	//----- nvinfo : EIATTR_NUM_BARRIERS
	.align		4
        /*0070*/ 	.byte	0x02, 0x4c
        /*0072*/ 	.byte	0x01
	.zero		1


	//----- nvinfo : EIATTR_MERCURY_ISA_VERSION
	.align		4
        /*0074*/ 	.byte	0x03, 0x5f
        /*0076*/ 	.short	0x0101


	//----- nvinfo : EIATTR_VRC_CTA_INIT_COUNT
	.align		4
        /*0078*/ 	.byte	0x02, 0x4a
	.zero		1
	.zero		1


	//----- nvinfo : EIATTR_EXIT_INSTR_OFFSETS
	.align		4
        /*007c*/ 	.byte	0x04, 0x1c
        /*007e*/ 	.short	(.L_71 - .L_70)


	//   ....[0]....
.L_70:
        /*0080*/ 	.word	0x00000ac0


	//   ....[1]....
        /*0084*/ 	.word	0x00000b70


	//----- nvinfo : EIATTR_CRS_STACK_SIZE
	.align		4
.L_71:
        /*0088*/ 	.byte	0x04, 0x1e
        /*008a*/ 	.short	(.L_73 - .L_72)
.L_72:
        /*008c*/ 	.word	0x00000000


	//----- nvinfo : EIATTR_CBANK_PARAM_SIZE
	.align		4
.L_73:
        /*0090*/ 	.byte	0x03, 0x19
        /*0092*/ 	.short	0x0028


	//----- nvinfo : EIATTR_PARAM_CBANK
	.align		4
        /*0094*/ 	.byte	0x04, 0x0a
        /*0096*/ 	.short	(.L_75 - .L_74)
	.align		4
.L_74:
        /*0098*/ 	.word	index@(.nv.constant0._Z23cuComputeDistanceGlobalPKfiS0_iiPf)
        /*009c*/ 	.short	0x0380
        /*009e*/ 	.short	0x0028


	//----- nvinfo : EIATTR_SW_WAR
	.align		4
.L_75:
        /*00a0*/ 	.byte	0x04, 0x36
        /*00a2*/ 	.short	(.L_77 - .L_76)
.L_76:
        /*00a4*/ 	.word	0x00000008
.L_77:


//--------------------- .nv.callgraph             --------------------------
	.section	.nv.callgraph,"",@"SHT_CUDA_CALLGRAPH"
	.align	4
	.sectionentsize	8
	.align		4
        /*0000*/ 	.word	0x00000000
	.align		4
        /*0004*/ 	.word	0xffffffff
	.align		4
        /*0008*/ 	.word	0x00000000
	.align		4
        /*000c*/ 	.word	0xfffffffe
	.align		4
        /*0010*/ 	.word	0x00000000
	.align		4
        /*0014*/ 	.word	0xfffffffd
	.align		4
        /*0018*/ 	.word	0x00000000
	.align		4
        /*001c*/ 	.word	0xfffffffc


//--------------------- .text._Z14cuParallelSqrtPfii --------------------------
	.section	.text._Z14cuParallelSqrtPfii,"ax",@progbits
	.align	128
        .global         _Z14cuParallelSqrtPfii
        .type           _Z14cuParallelSqrtPfii,@function
        .size           _Z14cuParallelSqrtPfii,(.L_x_46 - _Z14cuParallelSqrtPfii)
        .other          _Z14cuParallelSqrtPfii,@"STO_CUDA_ENTRY STV_DEFAULT"
_Z14cuParallelSqrtPfii:
.text._Z14cuParallelSqrtPfii:
[----:B------:R-:W-:Y:S01]  /*0000*/  LDC R1, c[0x0][0x37c] ;  /* 0x0000df00ff017b82 */ /* 0x000fe20000000800 */
[----:B------:R-:W0:Y:S07]  /*0010*/  S2R R2, SR_TID.Y ;  /* 0x0000000000027919 */ /* 0x000e2e0000002200 */
[----:B------:R-:W1:Y:S01]  /*0020*/  LDC R0, c[0x0][0x360] ;  /* 0x0000d800ff007b82 */ /* 0x000e620000000800 */
[----:B------:R-:W2:Y:S01]  /*0030*/  LDCU.64 UR6, c[0x0][0x388] ;  /* 0x00007100ff0677ac */ /* 0x000ea20008000a00 */
[----:B------:R-:W1:Y:S06]  /*0040*/  S2R R3, SR_TID.X ;  /* 0x0000000000037919 */ /* 0x000e6c0000002100 */
[----:B------:R-:W0:Y:S08]  /*0050*/  S2UR UR5, SR_CTAID.Y ;  /* 0x00000000000579c3 */ /* 0x000e300000002600 */
[----:B------:R-:W0:Y:S08]  /*0060*/  LDC R5, c[0x0][0x364] ;  /* 0x0000d900ff057b82 */ /* 0x000e300000000800 */
[----:B------:R-:W1:Y:S01]  /*0070*/  S2UR UR4, SR_CTAID.X ;  /* 0x00000000000479c3 */ /* 0x000e620000002500 */
[----:B0-----:R-:W-:-:S05]  /*0080*/  IMAD R5, R5, UR5, R2 ;  /* 0x0000000505057c24 */ /* 0x001fca000f8e0202 */
[----:B--2---:R-:W-:Y:S01]  /*0090*/  ISETP.GE.U32.AND P0, PT, R5, UR7, PT ;  /* 0x0000000705007c0c */ /* 0x004fe2000bf06070 */
[----:B-1----:R-:W-:-:S05]  /*00a0*/  IMAD R0, R0, UR4, R3 ;  /* 0x0000000400007c24 */ /* 0x002fca000f8e0203 */
[----:B------:R-:W-:-:S13]  /*00b0*/  ISETP.GE.U32.OR P0, PT, R0, UR6, P0 ;  /* 0x0000000600007c0c */ /* 0x000fda0008706470 */
[----:B------:R-:W-:Y:S05]  /*00c0*/  @P0 EXIT ;  /* 0x000000000000094d */ /* 0x000fea0003800000 */
[----:B------:R-:W0:Y:S01]  /*00d0*/  LDC.64 R2, c[0x0][0x380] ;  /* 0x0000e000ff027b82 */ /* 0x000e220000000a00 */
[----:B------:R-:W1:Y:S01]  /*00e0*/  LDCU.64 UR4, c[0x0][0x358] ;  /* 0x00006b00ff0477ac */ /* 0x000e620008000a00 */
[----:B------:R-:W-:-:S04]  /*00f0*/  IMAD R5, R5, UR6, R0 ;  /* 0x0000000605057c24 */ /* 0x000fc8000f8e0200 */
[----:B0-----:R-:W-:-:S05]  /*0100*/  IMAD.WIDE.U32 R2, R5, 0x4, R2 ;  /* 0x0000000405027825 */ /* 0x001fca00078e0002 */
[----:B-1----:R-:W2:Y:S01]  /*0110*/  LDG.E R0, desc[UR4][R2.64] ;  /* 0x0000000402007981 */ /* 0x002ea2000c1e1900 */
[----:B------:R-:W-:Y:S01]  /*0120*/  BSSY.RECONVERGENT B0, `(.L_x_0) ;  /* 0x000000d000007945 */ /* 0x000fe20003800200 */
[----:B--2---:R-:W-:Y:S01]  /*0130*/  IADD3 R4, PT, PT, R0, -0xd000000, RZ ;  /* 0xf300000000047810 */ /* 0x004fe20007ffe0ff */
[----:B------:R0:W1:Y:S03]  /*0140*/  MUFU.RSQ R5, R0 ;  /* 0x0000000000057308 */ /* 0x0000660000001400 */
[----:B------:R-:W-:-:S13]  /*0150*/  ISETP.GT.U32.AND P0, PT, R4, 0x727fffff, PT ;  /* 0x727fffff0400780c */ /* 0x000fda0003f04070 */
[----:B0-----:R-:W-:Y:S05]  /*0160*/  @!P0 BRA `(.L_x_1) ;  /* 0x0000000000108947 */ /* 0x001fea0003800000 */
[----:B------:R-:W-:-:S07]  /*0170*/  MOV R9, 0x190 ;  /* 0x0000019000097802 */ /* 0x000fce0000000f00 */
[----:B-1----:R-:W-:Y:S05]  /*0180*/  CALL.REL.NOINC `($__internal_0_$__cuda_sm20_sqrt_rn_f32_slowpath) ;  /* 0x0000000000247944 */ /* 0x002fea0003c00000 */
[----:B------:R-:W-:Y:S01]  /*0190*/  MOV R5, R0 ;  /* 0x0000000000057202 */ /* 0x000fe20000000f00 */
[----:B------:R-:W-:Y:S06]  /*01a0*/  BRA `(.L_x_2) ;  /* 0x0000000000107947 */ /* 0x000fec0003800000 */
.L_x_1:
[----:B-1----:R-:W-:Y:S01]  /*01b0*/  FMUL.FTZ R7, R0, R5 ;  /* 0x0000000500077220 */ /* 0x002fe20000410000 */
[----:B------:R-:W-:-:S03]  /*01c0*/  FMUL.FTZ R5, R5, 0.5 ;  /* 0x3f00000005057820 */ /* 0x000fc60000410000 */
[----:B------:R-:W-:-:S04]  /*01d0*/  FFMA R0, -R7, R7, R0 ;  /* 0x0000000707007223 */ /* 0x000fc80000000100 */
[----:B------:R-:W-:-:S07]  /*01e0*/  FFMA R5, R0, R5, R7 ;  /* 0x0000000500057223 */ /* 0x000fce0000000007 */
.L_x_2:
[----:B------:R-:W-:Y:S05]  /*01f0*/  BSYNC.RECONVERGENT B0 ;  /* 0x0000000000007941 */ /* 0x000fea0003800200 */
.L_x_0:
[----:B------:R-:W-:Y:S01]  /*0200*/  STG.E desc[UR4][R2.64], R5 ;  /* 0x0000000502007986 */ /* 0x000fe2000c101904 */
[----:B------:R-:W-:Y:S05]  /*0210*/  EXIT ;  /* 0x000000000000794d */ /* 0x000fea0003800000 */
        .weak           $__internal_0_$__cuda_sm20_sqrt_rn_f32_slowpath
        .type           $__internal_0_$__cuda_sm20_sqrt_rn_f32_slowpath,@function
        .size           $__internal_0_$__cuda_sm20_sqrt_rn_f32_slowpath,(.L_x_46 - $__internal_0_$__cuda_sm20_sqrt_rn_f32_slowpath)
$__internal_0_$__cuda_sm20_sqrt_rn_f32_slowpath:
[----:B------:R-:W-:-:S13]  /*0220*/  LOP3.LUT P0, RZ, R0, 0x7fffffff, RZ, 0xc0, !PT ;  /* 0x7fffffff00ff7812 */ /* 0x000fda000780c0ff */
[----:B------:R-:W-:Y:S01]  /*0230*/  @!P0 MOV R4, R0 ;  /* 0x0000000000048202 */ /* 0x000fe20000000f00 */
[----:B------:R-:W-:Y:S06]  /*0240*/  @!P0 BRA `(.L_x_3) ;  /* 0x0000000000408947 */ /* 0x000fec0003800000 */
[----:B------:R-:W-:-:S13]  /*0250*/  FSETP.GEU.FTZ.AND P0, PT, R0, RZ, PT ;  /* 0x000000ff0000720b */ /* 0x000fda0003f1e000 */
[----:B------:R-:W-:Y:S01]  /*0260*/  @!P0 MOV R4, 0x7fffffff ;  /* 0x7fffffff00048802 */ /* 0x000fe20000000f00 */
[----:B------:R-:W-:Y:S06]  /*0270*/  @!P0 BRA `(.L_x_3) ;  /* 0x0000000000348947 */ /* 0x000fec0003800000 */
[----:B------:R-:W-:-:S13]  /*0280*/  FSETP.GTU.FTZ.AND P0, PT, |R0|, +INF , PT ;  /* 0x7f8000000000780b */ /* 0x000fda0003f1c200 */
[----:B------:R-:W-:Y:S01]  /*0290*/  @P0 FADD.FTZ R4, R0, 1 ;  /* 0x3f80000000040421 */ /* 0x000fe20000010000 */
[----:B------:R-:W-:Y:S06]  /*02a0*/  @P0 BRA `(.L_x_3) ;  /* 0x0000000000280947 */ /* 0x000fec0003800000 */
[----:B------:R-:W-:-:S13]  /*02b0*/  FSETP.NEU.FTZ.AND P0, PT, |R0|, +INF , PT ;  /* 0x7f8000000000780b */ /* 0x000fda0003f1d200 */
[----:B------:R-:W-:-:S04]  /*02c0*/  @P0 FFMA R5, R0, 1.84467440737095516160e+19, RZ ;  /* 0x5f80000000050823 */ /* 0x000fc800000000ff */
[----:B------:R-:W0:Y:S02]  /*02d0*/  @P0 MUFU.RSQ R4, R5 ;  /* 0x0000000500040308 */ /* 0x000e240000001400 */
[----:B0-----:R-:W-:Y:S01]  /*02e0*/  @P0 FMUL.FTZ R6, R5, R4 ;  /* 0x0000000405060220 */ /* 0x001fe20000410000 */
[----:B------:R-:W-:Y:S01]  /*02f0*/  @P0 FMUL.FTZ R8, R4, 0.5 ;  /* 0x3f00000004080820 */ /* 0x000fe20000410000 */
[----:B------:R-:W-:Y:S02]  /*0300*/  @!P0 MOV R4, R0 ;  /* 0x0000000000048202 */ /* 0x000fe40000000f00 */
[----:B------:R-:W-:-:S04]  /*0310*/  @P0 FADD.FTZ R7, -R6, -RZ ;  /* 0x800000ff06070221 */ /* 0x000fc80000010100 */
[----:B------:R-:W-:-:S04]  /*0320*/  @P0 FFMA R7, R6, R7, R5 ;  /* 0x0000000706070223 */ /* 0x000fc80000000005 */
[----:B------:R-:W-:-:S04]  /*0330*/  @P0 FFMA R7, R7, R8, R6 ;  /* 0x0000000807070223 */ /* 0x000fc80000000006 */
[----:B------:R-:W-:-:S07]  /*0340*/  @P0 FMUL.FTZ R4, R7, 2.3283064365386962891e-10 ;  /* 0x2f80000007040820 */ /* 0x000fce0000410000 */
.L_x_3:
[----:B------:R-:W-:Y:S01]  /*0350*/  HFMA2 R5, -RZ, RZ, 0, 0 ;  /* 0x00000000ff057431 */ /* 0x000fe200000001ff */
[----:B------:R-:W-:Y:S02]  /*0360*/  MOV R0, R4 ;  /* 0x0000000400007202 */ /* 0x000fe40000000f00 */
[----:B------:R-:W-:-:S04]  /*0370*/  MOV R4, R9 ;  /* 0x0000000900047202 */ /* 0x000fc80000000f00 */
[----:B------:R-:W-:Y:S05]  /*0380*/  RET.REL.NODEC R4 `(_Z14cuParallelSqrtPfii) ;  /* 0xfffffffc041c7950 */ /* 0x000fea0003c3ffff */
.L_x_4:
[----:B------:R-:W-:-:S00]  /*0390*/  BRA `(.L_x_4) ;  /* 0xfffffffc00fc7947 */ /* 0x000fc0000383ffff */
[----:B------:R-:W-:-:S00]  /*03a0*/  NOP ;  /* 0x0000000000007918 */ /* 0x000fc00000000000 */
        /* <DEDUP_REMOVED lines=13> */
.L_x_46:


//--------------------- .text._Z15cuInsertionSortPfPiiii --------------------------
	.section	.text._Z15cuInsertionSortPfPiiii,"ax",@progbits
	.align	128
        .global         _Z15cuInsertionSortPfPiiii
        .type           _Z15cuInsertionSortPfPiiii,@function
        .size           _Z15cuInsertionSortPfPiiii,(.L_x_48 - _Z15cuInsertionSortPfPiiii)
        .other          _Z15cuInsertionSortPfPiiii,@"STO_CUDA_ENTRY STV_DEFAULT"
_Z15cuInsertionSortPfPiiii:
.text._Z15cuInsertionSortPfPiiii:
[----:B------:R-:W-:Y:S01]  /*0000*/  LDC R1, c[0x0][0x37c] ;  /* 0x0000df00ff017b82 */ /* 0x000fe20000000800 */
[----:B------:R-:W0:Y:S07]  /*0010*/  S2R R0, SR_TID.X ;  /* 0x0000000000007919 */ /* 0x000e2e0000002100 */
[----:B------:R-:W0:Y:S01]  /*0020*/  S2UR UR4, SR_CTAID.X ;  /* 0x00000000000479c3 */ /* 0x000e220000002500 */
[----:B------:R-:W1:Y:S07]  /*0030*/  LDCU UR5, c[0x0][0x390] ;  /* 0x00007200ff0577ac */ /* 0x000e6e0008000800 */
[----:B------:R-:W0:Y:S02]  /*0040*/  LDC R3, c[0x0][0x360] ;  /* 0x0000d800ff037b82 */ /* 0x000e240000000800 */
[----:B0-----:R-:W-:Y:S01]  /*0050*/  IMAD R3, R3, UR4, R0 ;  /* 0x0000000403037c24 */ /* 0x001fe2000f8e0200 */
[----:B-1----:R-:W-:-:S04]  /*0060*/  MOV R0, UR5 ;  /* 0x0000000500007c02 */ /* 0x002fc80008000f00 */
[----:B------:R-:W-:-:S13]  /*0070*/  ISETP.GE.U32.AND P0, PT, R3, R0, PT ;  /* 0x000000000300720c */ /* 0x000fda0003f06070 */
[----:B------:R-:W-:Y:S05]  /*0080*/  @P0 EXIT ;  /* 0x000000000000094d */ /* 0x000fea0003800000 */
[----:B------:R-:W0:Y:S01]  /*0090*/  LDC.64 R8, c[0x0][0x380] ;  /* 0x0000e000ff087b82 */ /* 0x000e220000000a00 */
[----:B------:R-:W1:Y:S01]  /*00a0*/  LDCU.64 UR6, c[0x0][0x358] ;  /* 0x00006b00ff0677ac */ /* 0x000e620008000a00 */
[----:B------:R-:W2:Y:S06]  /*00b0*/  LDCU UR4, c[0x0][0x398] ;  /* 0x00007300ff0477ac */ /* 0x000eac0008000800 */
[----:B------:R-:W3:Y:S01]  /*00c0*/  LDC.64 R10, c[0x0][0x388] ;  /* 0x0000e200ff0a7b82 */ /* 0x000ee20000000a00 */
[----:B0-----:R-:W-:-:S05]  /*00d0*/  IMAD.WIDE.U32 R8, R3, 0x4, R8 ;  /* 0x0000000403087825 */ /* 0x001fca00078e0008 */
[----:B-1----:R0:W5:Y:S01]  /*00e0*/  LDG.E R2, desc[UR6][R8.64] ;  /* 0x0000000608027981 */ /* 0x002162000c1e1900 */
[----:B--2---:R-:W-:Y:S01]  /*00f0*/  UISETP.GE.AND UP0, UPT, UR4, 0x2, UPT ;  /* 0x000000020400788c */ /* 0x004fe2000bf06270 */
[----:B---3--:R-:W-:-:S05]  /*0100*/  IMAD.WIDE.U32 R10, R3, 0x4, R10 ;  /* 0x00000004030a7825 */ /* 0x008fca00078e000a */
[----:B------:R0:W-:Y:S03]  /*0110*/  STG.E desc[UR6][R10.64], RZ ;  /* 0x000000ff0a007986 */ /* 0x0001e6000c101906 */
[----:B------:R-:W-:Y:S05]  /*0120*/  BRA.U !UP0, `(.L_x_5) ;  /* 0x0000000908047547 */ /* 0x000fea000b800000 */
[----:B------:R-:W-:Y:S02]  /*0130*/  HFMA2 R4, -RZ, RZ, 0, 0 ;  /* 0x00000000ff047431 */ /* 0x000fe400000001ff */
[----:B------:R-:W-:Y:S01]  /*0140*/  IMAD.MOV.U32 R3, RZ, RZ, 0x1 ;  /* 0x00000001ff037424 */ /* 0x000fe200078e00ff */
[----:B------:R-:W-:-:S12]  /*0150*/  UIADD3 UR4, UPT, UPT, UR4, -0x2, URZ ;  /* 0xfffffffe04047890 */ /* 0x000fd8000fffe0ff */
.L_x_16:
[----:B------:R-:W1:Y:S02]  /*0160*/  LDCU UR5, c[0x0][0x390] ;  /* 0x00007200ff0577ac */ /* 0x000e640008000800 */
[----:B-1----:R-:W-:-:S04]  /*0170*/  IMAD.U32 R0, RZ, RZ, UR5 ;  /* 0x00000005ff007e24 */ /* 0x002fc8000f8e00ff */
[----:B------:R-:W-:-:S04]  /*0180*/  IMAD R6, R3, R0, RZ ;  /* 0x0000000003067224 */ /* 0x000fc800078e02ff */
[----:B------:R-:W-:-:S05]  /*0190*/  IMAD.WIDE R12, R6, 0x4, R8 ;  /* 0x00000004060c7825 */ /* 0x000fca00078e0208 */
[----:B--2---:R-:W2:Y:S01]  /*01a0*/  LDG.E R5, desc[UR6][R12.64] ;  /* 0x000000060c057981 */ /* 0x004ea2000c1e1900 */
[----:B------:R-:W-:Y:S01]  /*01b0*/  BSSY.RECONVERGENT B0, `(.L_x_6) ;  /* 0x0000071000007945 */ /* 0x000fe20003800200 */
[----:B------:R-:W-:Y:S02]  /*01c0*/  SHF.R.S32.HI R7, RZ, 0x1f, R6 ;  /* 0x0000001fff077819 */ /* 0x000fe40000011406 */
[----:B--2--5:R-:W-:Y:S02]  /*01d0*/  FSETP.GEU.AND P0, PT, R5, R2, PT ;  /* 0x000000020500720b */ /* 0x024fe40003f0e000 */
[----:B------:R-:W-:-:S11]  /*01e0*/  MOV R2, R5 ;  /* 0x0000000500027202 */ /* 0x000fd60000000f00 */
[----:B------:R-:W-:Y:S05]  /*01f0*/  @P0 BRA `(.L_x_7) ;  /* 0x0000000400b00947 */ /* 0x000fea0003800000 */
[C---:B------:R-:W-:Y:S01]  /*0200*/  ISETP.GE.U32.AND P0, PT, R3.reuse, 0x2, PT ;  /* 0x000000020300780c */ /* 0x040fe20003f06070 */
[----:B------:R-:W-:-:S05]  /*0210*/  VIADD R16, R3, 0xffffffff ;  /* 0xffffffff03107836 */ /* 0x000fca0000000000 */
[----:B------:R-:W-:-:S07]  /*0220*/  MOV R5, R16 ;  /* 0x0000001000057202 */ /* 0x000fce0000000f00 */
[----:B------:R-:W-:Y:S05]  /*0230*/  @!P0 BRA `(.L_x_8) ;  /* 0x0000000000348947 */ /* 0x000fea0003800000 */
[----:B------:R-:W1:Y:S01]  /*0240*/  LDC R0, c[0x0][0x390] ;  /* 0x0000e400ff007b82 */ /* 0x000e620000000800 */
[----:B------:R-:W-:Y:S01]  /*0250*/  BSSY.RECONVERGENT B1, `(.L_x_8) ;  /* 0x000000b000017945 */ /* 0x000fe20003800200 */
[----:B------:R-:W-:-:S07]  /*0260*/  IMAD.MOV.U32 R5, RZ, RZ, RZ ;  /* 0x000000ffff057224 */ /* 0x000fce00078e00ff */
.L_x_10:
[----:B-1----:R-:W-:-:S04]  /*0270*/  IMAD R15, R5, R0, RZ ;  /* 0x00000000050f7224 */ /* 0x002fc800078e02ff */
[----:B------:R-:W-:-:S06]  /*0280*/  IMAD.WIDE R14, R15, 0x4, R8 ;  /* 0x000000040f0e7825 */ /* 0x000fcc00078e0208 */
[----:B------:R-:W2:Y:S02]  /*0290*/  LDG.E R15, desc[UR6][R14.64] ;  /* 0x000000060e0f7981 */ /* 0x000ea4000c1e1900 */
[----:B--2---:R-:W-:-:S13]  /*02a0*/  FSETP.GT.AND P0, PT, R15, R2, PT ;  /* 0x000000020f00720b */ /* 0x004fda0003f04000 */
[----:B------:R-:W-:Y:S05]  /*02b0*/  @P0 BRA `(.L_x_9) ;  /* 0x0000000000100947 */ /* 0x000fea0003800000 */
[----:B------:R-:W-:-:S04]  /*02c0*/  IADD3 R5, PT, PT, R5, 0x1, RZ ;  /* 0x0000000105057810 */ /* 0x000fc80007ffe0ff */
[----:B------:R-:W-:-:S13]  /*02d0*/  ISETP.NE.AND P0, PT, R5, R4, PT ;  /* 0x000000040500720c */ /* 0x000fda0003f05270 */
[----:B------:R-:W-:Y:S05]  /*02e0*/  @P0 BRA `(.L_x_10) ;  /* 0xfffffffc00e00947 */ /* 0x000fea000383ffff */
[----:B------:R-:W-:-:S07]  /*02f0*/  IMAD.MOV.U32 R5, RZ, RZ, R16 ;  /* 0x000000ffff057224 */ /* 0x000fce00078e0010 */
.L_x_9:
[----:B------:R-:W-:Y:S05]  /*0300*/  BSYNC.RECONVERGENT B1 ;  /* 0x0000000000017941 */ /* 0x000fea0003800200 */
.L_x_8:
[----:B------:R-:W-:Y:S01]  /*0310*/  ISETP.GT.U32.AND P0, PT, R3, R5, PT ;  /* 0x000000050300720c */ /* 0x000fe20003f04070 */
[----:B------:R-:W-:-:S12]  /*0320*/  BSSY.RECONVERGENT B1, `(.L_x_11) ;  /* 0x0000052000017945 */ /* 0x000fd80003800200 */
[----:B------:R-:W-:Y:S05]  /*0330*/  @!P0 BRA `(.L_x_12) ;  /* 0x0000000400408947 */ /* 0x000fea0003800000 */
[----:B------:R-:W-:Y:S01]  /*0340*/  IADD3 R20, PT, PT, -R5, R3, RZ ;  /* 0x0000000305147210 */ /* 0x000fe20007ffe1ff */
[----:B------:R-:W-:Y:S01]  /*0350*/  BSSY.RECONVERGENT B2, `(.L_x_13) ;  /* 0x0000021000027945 */ /* 0x000fe20003800200 */
[----:B------:R-:W-:Y:S02]  /*0360*/  IMAD.MOV.U32 R26, RZ, RZ, R3 ;  /* 0x000000ffff1a7224 */ /* 0x000fe400078e0003 */
[----:B------:R-:W-:-:S13]  /*0370*/  LOP3.LUT P0, R20, R20, 0x3, RZ, 0xc0, !PT ;  /* 0x0000000314147812 */ /* 0x000fda000780c0ff */
[----:B------:R-:W-:Y:S05]  /*0380*/  @!P0 BRA `(.L_x_14) ;  /* 0x0000000000748947 */ /* 0x000fea0003800000 */
[----:B------:R-:W-:-:S05]  /*0390*/  IADD3 R23, PT, PT, R6, -R0, RZ ;  /* 0x8000000006177210 */ /* 0x000fca0007ffe0ff */
[----:B------:R-:W-:-:S05]  /*03a0*/  IMAD.WIDE R6, R23, 0x4, R8 ;  /* 0x0000000417067825 */ /* 0x000fca00078e0208 */
[----:B------:R-:W2:Y:S01]  /*03b0*/  LDG.E R17, desc[UR6][R6.64] ;  /* 0x0000000606117981 */ /* 0x000ea2000c1e1900 */
[----:B------:R-:W-:-:S03]  /*03c0*/  IMAD.WIDE R14, R23, 0x4, R10 ;  /* 0x00000004170e7825 */ /* 0x000fc600078e020a */
[----:B--2---:R1:W-:Y:S04]  /*03d0*/  STG.E desc[UR6][R12.64], R17 ;  /* 0x000000110c007986 */ /* 0x0043e8000c101906 */
[----:B------:R-:W2:Y:S01]  /*03e0*/  LDG.E R21, desc[UR6][R14.64] ;  /* 0x000000060e157981 */ /* 0x000ea2000c1e1900 */
[----:B------:R-:W-:Y:S01]  /*03f0*/  IMAD.WIDE R18, R0, 0x4, R14 ;  /* 0x0000000400127825 */ /* 0x000fe200078e020e */
[----:B------:R-:W-:-:S03]  /*0400*/  ISETP.NE.AND P0, PT, R20, 0x1, PT ;  /* 0x000000011400780c */ /* 0x000fc60003f05270 */
[----:B------:R-:W-:Y:S01]  /*0410*/  IMAD.MOV.U32 R26, RZ, RZ, R16 ;  /* 0x000000ffff1a7224 */ /* 0x000fe200078e0010 */
[----:B--2---:R1:W-:Y:S09]  /*0420*/  STG.E desc[UR6][R18.64], R21 ;  /* 0x0000001512007986 */ /* 0x0043f2000c101906 */
[----:B------:R-:W-:Y:S05]  /*0430*/  @!P0 BRA `(.L_x_14) ;  /* 0x0000000000488947 */ /* 0x000fea0003800000 */
[----:B------:R-:W-:-:S05]  /*0440*/  IADD3 R25, PT, PT, R23, -R0, RZ ;  /* 0x8000000017197210 */ /* 0x000fca0007ffe0ff */
[----:B-1----:R-:W-:-:S05]  /*0450*/  IMAD.WIDE R16, R25, 0x4, R8 ;  /* 0x0000000419107825 */ /* 0x002fca00078e0208 */
[----:B------:R-:W2:Y:S01]  /*0460*/  LDG.E R21, desc[UR6][R16.64] ;  /* 0x0000000610157981 */ /* 0x000ea2000c1e1900 */
[----:B------:R-:W-:-:S03]  /*0470*/  IMAD.WIDE R18, R25, 0x4, R10 ;  /* 0x0000000419127825 */ /* 0x000fc600078e020a */
[----:B--2---:R2:W-:Y:S04]  /*0480*/  STG.E desc[UR6][R6.64], R21 ;  /* 0x0000001506007986 */ /* 0x0045e8000c101906 */
[----:B------:R-:W3:Y:S01]  /*0490*/  LDG.E R23, desc[UR6][R18.64] ;  /* 0x0000000612177981 */ /* 0x000ee2000c1e1900 */
[----:B------:R-:W-:Y:S01]  /*04a0*/  ISETP.NE.AND P0, PT, R20, 0x2, PT ;  /* 0x000000021400780c */ /* 0x000fe20003f05270 */
[----:B------:R-:W-:Y:S02]  /*04b0*/  VIADD R26, R3, 0xfffffffe ;  /* 0xfffffffe031a7836 */ /* 0x000fe40000000000 */
[----:B---3--:R2:W-:Y:S10]  /*04c0*/  STG.E desc[UR6][R14.64], R23 ;  /* 0x000000170e007986 */ /* 0x0085f4000c101906 */
[----:B------:R-:W-:Y:S05]  /*04d0*/  @!P0 BRA `(.L_x_14) ;  /* 0x0000000000208947 */ /* 0x000fea0003800000 */
[----:B--2---:R-:W-:-:S05]  /*04e0*/  IADD3 R15, PT, PT, R25, -R0, RZ ;  /* 0x80000000190f7210 */ /* 0x004fca0007ffe0ff */
[----:B------:R-:W-:-:S06]  /*04f0*/  IMAD.WIDE R6, R15, 0x4, R8 ;  /* 0x000000040f067825 */ /* 0x000fcc00078e0208 */
[----:B------:R-:W2:Y:S01]  /*0500*/  LDG.E R7, desc[UR6][R6.64] ;  /* 0x0000000606077981 */ /* 0x000ea2000c1e1900 */
[----:B------:R-:W-:-:S03]  /*0510*/  IMAD.WIDE R14, R15, 0x4, R10 ;  /* 0x000000040f0e7825 */ /* 0x000fc600078e020a */
[----:B--2---:R3:W-:Y:S04]  /*0520*/  STG.E desc[UR6][R16.64], R7 ;  /* 0x0000000710007986 */ /* 0x0047e8000c101906 */
[----:B------:R-:W2:Y:S01]  /*0530*/  LDG.E R15, desc[UR6][R14.64] ;  /* 0x000000060e0f7981 */ /* 0x000ea2000c1e1900 */
[----:B------:R-:W-:-:S03]  /*0540*/  VIADD R26, R3, 0xfffffffd ;  /* 0xfffffffd031a7836 */ /* 0x000fc60000000000 */
[----:B--2---:R3:W-:Y:S04]  /*0550*/  STG.E desc[UR6][R18.64], R15 ;  /* 0x0000000f12007986 */ /* 0x0047e8000c101906 */
.L_x_14:
[----:B------:R-:W-:Y:S05]  /*0560*/  BSYNC.RECONVERGENT B2 ;  /* 0x0000000000027941 */ /* 0x000fea0003800200 */
.L_x_13:
[----:B--2---:R-:W-:-:S04]  /*0570*/  IADD3 R6, PT, PT, -R5, R4, RZ ;  /* 0x0000000405067210 */ /* 0x004fc80007ffe1ff */
[----:B------:R-:W-:-:S13]  /*0580*/  ISETP.GE.U32.AND P0, PT, R6, 0x3, PT ;  /* 0x000000030600780c */ /* 0x000fda0003f06070 */
[----:B------:R-:W-:Y:S05]  /*0590*/  @!P0 BRA `(.L_x_12) ;  /* 0x0000000000a88947 */ /* 0x000fea0003800000 */
[C---:B---3--:R-:W-:Y:S01]  /*05a0*/  VIADD R7, R26.reuse, 0xfffffffd ;  /* 0xfffffffd1a077836 */ /* 0x048fe20000000000 */
[C---:B------:R-:W-:Y:S01]  /*05b0*/  IADD3 R15, PT, PT, R26.reuse, -0x4, RZ ;  /* 0xfffffffc1a0f7810 */ /* 0x040fe20007ffe0ff */
[C---:B------:R-:W-:Y:S01]  /*05c0*/  VIADD R27, R26.reuse, 0xfffffffe ;  /* 0xfffffffe1a1b7836 */ /* 0x040fe20000000000 */
[----:B------:R-:W-:Y:S01]  /*05d0*/  IADD3 R29, PT, PT, R26, -0x1, RZ ;  /* 0xffffffff1a1d7810 */ /* 0x000fe20007ffe0ff */
[-C--:B------:R-:W-:Y:S02]  /*05e0*/  IMAD R6, R7, R0.reuse, RZ ;  /* 0x0000000007067224 */ /* 0x080fe400078e02ff */
[-C--:B------:R-:W-:Y:S02]  /*05f0*/  IMAD R7, R15, R0.reuse, RZ ;  /* 0x000000000f077224 */ /* 0x080fe400078e02ff */
[-C--:B------:R-:W-:Y:S02]  /*0600*/  IMAD R27, R27, R0.reuse, RZ ;  /* 0x000000001b1b7224 */ /* 0x080fe400078e02ff */
[----:B------:R-:W-:-:S07]  /*0610*/  IMAD R29, R29, R0, RZ ;  /* 0x000000001d1d7224 */ /* 0x000fce00078e02ff */
.L_x_15:
[----:B-12---:R-:W-:-:S05]  /*0620*/  IMAD.WIDE R18, R29, 0x4, R8 ;  /* 0x000000041d127825 */ /* 0x006fca00078e0208 */
[----:B------:R-:W2:Y:S01]  /*0630*/  LDG.E R28, desc[UR6][R18.64] ;  /* 0x00000006121c7981 */ /* 0x000ea2000c1e1900 */
[----:B------:R-:W-:-:S04]  /*0640*/  IMAD.WIDE R20, R0, 0x4, R18 ;  /* 0x0000000400147825 */ /* 0x000fc800078e0212 */
[----:B------:R-:W-:Y:S01]  /*0650*/  IMAD.WIDE R22, R29, 0x4, R10 ;  /* 0x000000041d167825 */ /* 0x000fe200078e020a */
[----:B--2---:R1:W-:Y:S04]  /*0660*/  STG.E desc[UR6][R20.64], R28 ;  /* 0x0000001c14007986 */ /* 0x0043e8000c101906 */
[----:B------:R-:W2:Y:S01]  /*0670*/  LDG.E R17, desc[UR6][R22.64] ;  /* 0x0000000616117981 */ /* 0x000ea2000c1e1900 */
[----:B------:R-:W-:-:S04]  /*0680*/  IMAD.WIDE R24, R0, 0x4, R22 ;  /* 0x0000000400187825 */ /* 0x000fc800078e0216 */
[C---:B------:R-:W-:Y:S01]  /*0690*/  IMAD.WIDE R14, R27.reuse, 0x4, R8 ;  /* 0x000000041b0e7825 */ /* 0x040fe200078e0208 */
[----:B--2---:R2:W-:Y:S04]  /*06a0*/  STG.E desc[UR6][R24.64], R17 ;  /* 0x0000001118007986 */ /* 0x0045e8000c101906 */
[----:B-1----:R-:W3:Y:S01]  /*06b0*/  LDG.E R28, desc[UR6][R14.64] ;  /* 0x000000060e1c7981 */ /* 0x002ee2000c1e1900 */
[----:B--2---:R-:W-:-:S03]  /*06c0*/  IMAD.WIDE R16, R27, 0x4, R10 ;  /* 0x000000041b107825 */ /* 0x004fc600078e020a */
[----:B---3--:R1:W-:Y:S04]  /*06d0*/  STG.E desc[UR6][R18.64], R28 ;  /* 0x0000001c12007986 */ /* 0x0083e8000c101906 */
[----:B------:R-:W2:Y:S01]  /*06e0*/  LDG.E R21, desc[UR6][R16.64] ;  /* 0x0000000610157981 */ /* 0x000ea2000c1e1900 */
[----:B-1----:R-:W-:-:S03]  /*06f0*/  IMAD.WIDE R18, R6, 0x4, R8 ;  /* 0x0000000406127825 */ /* 0x002fc600078e0208 */
[----:B--2---:R1:W-:Y:S04]  /*0700*/  STG.E desc[UR6][R22.64], R21 ;  /* 0x0000001516007986 */ /* 0x0043e8000c101906 */
[----:B------:R-:W2:Y:S01]  /*0710*/  LDG.E R28, desc[UR6][R18.64] ;  /* 0x00000006121c7981 */ /* 0x000ea2000c1e1900 */
[----:B-1----:R-:W-:-:S03]  /*0720*/  IMAD.WIDE R20, R6, 0x4, R10 ;  /* 0x0000000406147825 */ /* 0x002fc600078e020a */
[----:B--2---:R1:W-:Y:S04]  /*0730*/  STG.E desc[UR6][R14.64], R28 ;  /* 0x0000001c0e007986 */ /* 0x0043e8000c101906 */
[----:B------:R-:W2:Y:S01]  /*0740*/  LDG.E R23, desc[UR6][R20.64] ;  /* 0x0000000614177981 */ /* 0x000ea2000c1e1900 */
[----:B------:R-:W-:-:S03]  /*0750*/  IMAD.WIDE R24, R7, 0x4, R8 ;  /* 0x0000000407187825 */ /* 0x000fc600078e0208 */
[----:B--2---:R2:W-:Y:S04]  /*0760*/  STG.E desc[UR6][R16.64], R23 ;  /* 0x0000001710007986 */ /* 0x0045e8000c101906 */
[----:B-1----:R1:W3:Y:S02]  /*0770*/  LDG.E R15, desc[UR6][R24.64] ;  /* 0x00000006180f7981 */ /* 0x0022e4000c1e1900 */
[----:B-1----:R-:W-:Y:S02]  /*0780*/  IMAD.WIDE R24, R7, 0x4, R10 ;  /* 0x0000000407187825 */ /* 0x002fe400078e020a */
[----:B---3--:R2:W-:Y:S04]  /*0790*/  STG.E desc[UR6][R18.64], R15 ;  /* 0x0000000f12007986 */ /* 0x0085e8000c101906 */
[----:B------:R-:W3:Y:S01]  /*07a0*/  LDG.E R25, desc[UR6][R24.64] ;  /* 0x0000000618197981 */ /* 0x000ee2000c1e1900 */
[----:B------:R-:W-:Y:S01]  /*07b0*/  VIADD R26, R26, 0xfffffffc ;  /* 0xfffffffc1a1a7836 */ /* 0x000fe20000000000 */
[----:B------:R-:W-:-:S04]  /*07c0*/  IADD3 R22, PT, PT, -R0, RZ, RZ ;  /* 0x000000ff00167210 */ /* 0x000fc80007ffe1ff */
[----:B------:R-:W-:Y:S01]  /*07d0*/  ISETP.GT.AND P0, PT, R26, R5, PT ;  /* 0x000000051a00720c */ /* 0x000fe20003f04270 */
[C---:B------:R-:W-:Y:S01]  /*07e0*/  IMAD R6, R22.reuse, 0x4, R6 ;  /* 0x0000000416067824 */ /* 0x040fe200078e0206 */
[C---:B------:R-:W-:Y:S01]  /*07f0*/  LEA R7, R22.reuse, R7, 0x2 ;  /* 0x0000000716077211 */ /* 0x040fe200078e10ff */
[C---:B------:R-:W-:Y:S01]  /*0800*/  IMAD R27, R22.reuse, 0x4, R27 ;  /* 0x00000004161b7824 */ /* 0x040fe200078e021b */
[----:B------:R-:W-:Y:S01]  /*0810*/  LEA R29, R22, R29, 0x2 ;  /* 0x0000001d161d7211 */ /* 0x000fe200078e10ff */
[----:B---3--:R2:W-:Y:S08]  /*0820*/  STG.E desc[UR6][R20.64], R25 ;  /* 0x0000001914007986 */ /* 0x0085f0000c101906 */
[----:B------:R-:W-:Y:S05]  /*0830*/  @P0 BRA `(.L_x_15) ;  /* 0xfffffffc00780947 */ /* 0x000fea000383ffff */
.L_x_12:
[----:B------:R-:W-:Y:S05]  /*0840*/  BSYNC.RECONVERGENT B1 ;  /* 0x0000000000017941 */ /* 0x000fea0003800200 */
.L_x_11:
[----:B------:R-:W-:-:S04]  /*0850*/  IMAD R5, R5, R0, RZ ;  /* 0x0000000005057224 */ /* 0x000fc800078e02ff */
[----:B---3--:R-:W-:-:S05]  /*0860*/  IMAD.WIDE R6, R5, 0x4, R8 ;  /* 0x0000000405067825 */ /* 0x008fca00078e0208 */
[----:B------:R3:W-:Y:S04]  /*0870*/  STG.E desc[UR6][R6.64], R2 ;  /* 0x0000000206007986 */ /* 0x0007e8000c101906 */
[----:B---3--:R3:W5:Y:S01]  /*0880*/  LDG.E R2, desc[UR6][R12.64] ;  /* 0x000000060c027981 */ /* 0x008762000c1e1900 */
[--C-:B------:R-:W-:Y:S01]  /*0890*/  SHF.R.S32.HI R14, RZ, 0x1f, R5.reuse ;  /* 0x0000001fff0e7819 */ /* 0x100fe20000011405 */
[----:B------:R-:W-:-:S03]  /*08a0*/  IMAD.MOV.U32 R6, RZ, RZ, R5 ;  /* 0x000000ffff067224 */ /* 0x000fc600078e0005 */
[----:B------:R-:W-:-:S07]  /*08b0*/  MOV R7, R14 ;  /* 0x0000000e00077202 */ /* 0x000fce0000000f00 */
.L_x_7:
[----:B------:R-:W-:Y:S05]  /*08c0*/  BSYNC.RECONVERGENT B0 ;  /* 0x0000000000007941 */ /* 0x000fea0003800200 */
.L_x_6:
[----:B-1-3--:R-:W-:-:S04]  /*08d0*/  LEA R12, P0, R6, R10, 0x2 ;  /* 0x0000000a060c7211 */ /* 0x00afc800078010ff */
[----:B------:R-:W-:Y:S02]  /*08e0*/  LEA.HI.X R13, R6, R11, R7, 0x2, P0 ;  /* 0x0000000b060d7211 */ /* 0x000fe400000f1407 */
[----:B------:R-:W-:Y:S01]  /*08f0*/  ISETP.NE.AND P0, PT, R4, UR4, PT ;  /* 0x0000000404007c0c */ /* 0x000fe2000bf05270 */
[----:B------:R-:W-:Y:S02]  /*0900*/  IMAD.MOV.U32 R4, RZ, RZ, R3 ;  /* 0x000000ffff047224 */ /* 0x000fe400078e0003 */
[----:B------:R1:W-:Y:S02]  /*0910*/  STG.E desc[UR6][R12.64], R3 ;  /* 0x000000030c007986 */ /* 0x0003e4000c101906 */
[----:B-1----:R-:W-:-:S08]  /*0920*/  IADD3 R3, PT, PT, R3, 0x1, RZ ;  /* 0x0000000103037810 */ /* 0x002fd00007ffe0ff */
[----:B------:R-:W-:Y:S05]  /*0930*/  @P0 BRA `(.L_x_16) ;  /* 0xfffffff800080947 */ /* 0x000fea000383ffff */
.L_x_5:
[----:B------:R-:W1:Y:S01]  /*0940*/  LDC R4, c[0x0][0x394] ;  /* 0x0000e500ff047b82 */ /* 0x000e620000000800 */
[----:B------:R-:W1:Y:S02]  /*0950*/  LDCU UR5, c[0x0][0x398] ;  /* 0x00007300ff0577ac */ /* 0x000e640008000800 */
[----:B-1----:R-:W-:-:S13]  /*0960*/  ISETP.LE.AND P0, PT, R4, UR5, PT ;  /* 0x0000000504007c0c */ /* 0x002fda000bf03270 */
[----:B------:R-:W-:Y:S05]  /*0970*/  @P0 EXIT ;  /* 0x000000000000094d */ /* 0x000fea0003800000 */
[----:B------:R-:W-:Y:S02]  /*0980*/  UISETP.GE.AND UP0, UPT, UR5, 0x2, UPT ;  /* 0x000000020500788c */ /* 0x000fe4000bf06270 */
[----:B------:R-:W-:-:S06]  /*0990*/  UIADD3 UR4, UPT, UPT, UR5, -0x1, URZ ;  /* 0xffffffff05047890 */ /* 0x000fcc000fffe0ff */
[----:B------:R-:W-:-:S04]  /*09a0*/  IMAD R3, R0, UR4, RZ ;  /* 0x0000000400037c24 */ /* 0x000fc8000f8e02ff */
[----:B------:R-:W-:Y:S01]  /*09b0*/  IMAD.WIDE R12, R3, 0x4, R8 ;  /* 0x00000004030c7825 */ /* 0x000fe200078e0208 */
[----:B------:R-:W-:Y:S06]  /*09c0*/  BRA.U !UP0, `(.L_x_17) ;  /* 0x0000000908187547 */ /* 0x000fec000b800000 */
[----:B------:R-:W1:Y:S01]  /*09d0*/  LDCU UR8, c[0x0][0x398] ;  /* 0x00007300ff0877ac */ /* 0x000e620008000800 */
[----:B------:R-:W-:Y:S01]  /*09e0*/  IMAD.IADD R3, R3, 0x1, -R0 ;  /* 0x0000000103037824 */ /* 0x000fe200078e0a00 */
[----:B------:R-:W-:-:S04]  /*09f0*/  UIADD3 UR5, UPT, UPT, UR5, -0x2, URZ ;  /* 0xfffffffe05057890 */ /* 0x000fc8000fffe0ff */
[----:B------:R-:W-:-:S05]  /*0a00*/  IADD3 R5, PT, PT, R3, -R0, RZ ;  /* 0x8000000003057210 */ /* 0x000fca0007ffe0ff */
[C---:B--2---:R-:W-:Y:S02]  /*0a10*/  IMAD.IADD R15, R5.reuse, 0x1, -R0 ;  /* 0x00000001050f7824 */ /* 0x044fe400078e0a00 */
[----:B------:R-:W-:-:S04]  /*0a20*/  IMAD.WIDE R18, R5, 0x4, R10 ;  /* 0x0000000405127825 */ /* 0x000fc800078e020a */
[----:B------:R-:W-:Y:S01]  /*0a30*/  IMAD.WIDE R16, R15, 0x4, R8 ;  /* 0x000000040f107825 */ /* 0x000fe200078e0208 */
[----:B-1----:R-:W-:-:S03]  /*0a40*/  MOV R0, UR8 ;  /* 0x0000000800007c02 */ /* 0x002fc60008000f00 */
[----:B------:R-:W-:-:S07]  /*0a50*/  IMAD.WIDE R14, R15, 0x4, R10 ;  /* 0x000000040f0e7825 */ /* 0x000fce00078e020a */
.L_x_28:
[----:B------:R-:W1:Y:S02]  /*0a60*/  LDCU UR8, c[0x0][0x390] ;  /* 0x00007200ff0877ac */ /* 0x000e640008000800 */
[----:B-1----:R-:W-:Y:S01]  /*0a70*/  IMAD R7, R0, UR8, RZ ;  /* 0x0000000800077c24 */ /* 0x002fe2000f8e02ff */
[----:B------:R-:W1:Y:S03]  /*0a80*/  LDCU UR8, c[0x0][0x390] ;  /* 0x00007200ff0877ac */ /* 0x000e660008000800 */
[----:B------:R-:W-:-:S06]  /*0a90*/  IMAD.WIDE R6, R7, 0x4, R8 ;  /* 0x0000000407067825 */ /* 0x000fcc00078e0208 */
[----:B--2---:R-:W2:Y:S01]  /*0aa0*/  LDG.E R7, desc[UR6][R6.64] ;  /* 0x0000000606077981 */ /* 0x004ea2000c1e1900 */
[----:B------:R-:W-:Y:S01]  /*0ab0*/  BSSY.RECONVERGENT B0, `(.L_x_18) ;  /* 0x0000072000007945 */ /* 0x000fe20003800200 */
[----:B--2--5:R-:W-:-:S13]  /*0ac0*/  FSETP.GEU.AND P0, PT, R7, R2, PT ;  /* 0x000000020700720b */ /* 0x024fda0003f0e000 */
[----:B-1----:R-:W-:Y:S05]  /*0ad0*/  @P0 BRA `(.L_x_19) ;  /* 0x0000000400bc0947 */ /* 0x002fea0003800000 */
[----:B------:R-:W2:Y:S01]  /*0ae0*/  LDG.E R2, desc[UR6][R8.64] ;  /* 0x0000000608027981 */ /* 0x000ea2000c1e1900 */
[----:B------:R-:W-:Y:S01]  /*0af0*/  BSSY.RECONVERGENT B1, `(.L_x_20) ;  /* 0x000000f000017945 */ /* 0x000fe20003800200 */
[----:B--2---:R-:W-:Y:S01]  /*0b00*/  FSETP.GT.AND P0, PT, R2, R7, PT ;  /* 0x000000070200720b */ /* 0x004fe20003f04000 */
[----:B------:R-:W-:-:S12]  /*0b10*/  IMAD.MOV.U32 R2, RZ, RZ, RZ ;  /* 0x000000ffff027224 */ /* 0x000fd800078e00ff */
[----:B------:R-:W-:Y:S05]  /*0b20*/  @P0 BRA `(.L_x_21) ;  /* 0x00000000002c0947 */ /* 0x000fea0003800000 */
[----:B------:R-:W-:-:S07]  /*0b30*/  HFMA2 R2, -RZ, RZ, 0, 0 ;  /* 0x00000000ff027431 */ /* 0x000fce00000001ff */
.L_x_22:
[----:B------:R-:W-:Y:S01]  /*0b40*/  VIADD R4, R2, 0x1 ;  /* 0x0000000102047836 */ /* 0x000fe20000000000 */
[----:B------:R-:W-:-:S04]  /*0b50*/  MOV R2, UR4 ;  /* 0x0000000400027c02 */ /* 0x000fc80008000f00 */
[----:B------:R-:W-:-:S13]  /*0b60*/  ISETP.NE.AND P0, PT, R4, UR4, PT ;  /* 0x0000000404007c0c */ /* 0x000fda000bf05270 */
[----:B------:R-:W-:Y:S05]  /*0b70*/  @!P0 BRA `(.L_x_21) ;  /* 0x0000000000188947 */ /* 0x000fea0003800000 */
[----:B------:R-:W-:-:S04]  /*0b80*/  IMAD.MOV.U32 R2, RZ, RZ, R4 ;  /* 0x000000ffff027224 */ /* 0x000fc800078e0004 */
[----:B------:R-:W-:-:S04]  /*0b90*/  IMAD R21, R2, UR8, RZ ;  /* 0x0000000802157c24 */ /* 0x000fc8000f8e02ff */
[----:B------:R-:W-:-:S06]  /*0ba0*/  IMAD.WIDE R20, R21, 0x4, R8 ;  /* 0x0000000415147825 */ /* 0x000fcc00078e0208 */
[----:B------:R-:W2:Y:S02]  /*0bb0*/  LDG.E R20, desc[UR6][R20.64] ;  /* 0x0000000614147981 */ /* 0x000ea4000c1e1900 */
[----:B--2---:R-:W-:-:S13]  /*0bc0*/  FSETP.GT.AND P0, PT, R20, R7, PT ;  /* 0x000000071400720b */ /* 0x004fda0003f04000 */
[----:B------:R-:W-:Y:S05]  /*0bd0*/  @!P0 BRA `(.L_x_22) ;  /* 0xfffffffc00d88947 */ /* 0x000fea000383ffff */
.L_x_21:
[----:B------:R-:W-:Y:S05]  /*0be0*/  BSYNC.RECONVERGENT B1 ;  /* 0x0000000000017941 */ /* 0x000fea0003800200 */
.L_x_20:
[----:B------:R-:W-:Y:S01]  /*0bf0*/  ISETP.LT.AND P0, PT, R2, UR4, PT ;  /* 0x0000000402007c0c */ /* 0x000fe2000bf01270 */
[----:B------:R-:W-:-:S12]  /*0c00*/  BSSY.RECONVERGENT B1, `(.L_x_23) ;  /* 0x0000055000017945 */ /* 0x000fd80003800200 */
[----:B------:R-:W-:Y:S05]  /*0c10*/  @!P0 BRA `(.L_x_24) ;  /* 0x00000004004c8947 */ /* 0x000fea0003800000 */
[----:B------:R-:W1:Y:S01]  /*0c20*/  LDC R4, c[0x0][0x398] ;  /* 0x0000e600ff047b82 */ /* 0x000e620000000800 */
[----:B------:R-:W-:Y:S01]  /*0c30*/  LOP3.LUT R21, RZ, R2, RZ, 0x33, !PT ;  /* 0x00000002ff157212 */ /* 0x000fe200078e33ff */
[----:B------:R-:W2:Y:S01]  /*0c40*/  LDCU UR9, c[0x0][0x398] ;  /* 0x00007300ff0977ac */ /* 0x000ea20008000800 */
[----:B------:R-:W-:Y:S01]  /*0c50*/  BSSY.RECONVERGENT B2, `(.L_x_25) ;  /* 0x0000022000027945 */ /* 0x000fe20003800200 */
[----:B------:R-:W-:Y:S01]  /*0c60*/  IMAD.U32 R27, RZ, RZ, UR4 ;  /* 0x00000004ff1b7e24 */ /* 0x000fe2000f8e00ff */
[----:B--2---:R-:W-:Y:S02]  /*0c70*/  MOV R26, UR9 ;  /* 0x00000009001a7c02 */ /* 0x004fe40008000f00 */
[----:B-1----:R-:W-:-:S04]  /*0c80*/  IADD3 R6, PT, PT, R21, R4, RZ ;  /* 0x0000000415067210 */ /* 0x002fc80007ffe0ff */
[----:B------:R-:W-:-:S13]  /*0c90*/  LOP3.LUT P0, R6, R6, 0x3, RZ, 0xc0, !PT ;  /* 0x0000000306067812 */ /* 0x000fda000780c0ff */
[----:B------:R-:W-:Y:S05]  /*0ca0*/  @!P0 BRA `(.L_x_26) ;  /* 0x0000000000708947 */ /* 0x000fea0003800000 */
[C---:B------:R-:W-:Y:S01]  /*0cb0*/  IMAD.WIDE R20, R3.reuse, 0x4, R8 ;  /* 0x0000000403147825 */ /* 0x040fe200078e0208 */
[----:B------:R-:W1:Y:S04]  /*0cc0*/  LDC R25, c[0x0][0x390] ;  /* 0x0000e400ff197b82 */ /* 0x000e680000000800 */
[----:B------:R-:W2:Y:S01]  /*0cd0*/  LDG.E R29, desc[UR6][R20.64] ;  /* 0x00000006141d7981 */ /* 0x000ea2000c1e1900 */
[----:B------:R-:W-:-:S03]  /*0ce0*/  IMAD.WIDE R22, R3, 0x4, R10 ;  /* 0x0000000403167825 */ /* 0x000fc600078e020a */
[----:B--2---:R2:W-:Y:S04]  /*0cf0*/  STG.E desc[UR6][R12.64], R29 ;  /* 0x0000001d0c007986 */ /* 0x0045e8000c101906 */
[----:B------:R-:W3:Y:S01]  /*0d00*/  LDG.E R28, desc[UR6][R22.64] ;  /* 0x00000006161c7981 */ /* 0x000ee2000c1e1900 */
[----:B-1----:R-:W-:Y:S01]  /*0d10*/  IMAD.WIDE R24, R25, 0x4, R22 ;  /* 0x0000000419187825 */ /* 0x002fe200078e0216 */
[----:B------:R-:W-:Y:S02]  /*0d20*/  ISETP.NE.AND P0, PT, R6, 0x1, PT ;  /* 0x000000010600780c */ /* 0x000fe40003f05270 */
[----:B------:R-:W-:Y:S01]  /*0d30*/  MOV R26, UR4 ;  /* 0x00000004001a7c02 */ /* 0x000fe20008000f00 */
[----:B------:R-:W-:Y:S01]  /*0d40*/  IMAD.U32 R27, RZ, RZ, UR5 ;  /* 0x00000005ff1b7e24 */ /* 0x000fe2000f8e00ff */
[----:B---3--:R2:W-:Y:S09]  /*0d50*/  STG.E desc[UR6][R24.64], R28 ;  /* 0x0000001c18007986 */ /* 0x0085f2000c101906 */
[----:B------:R-:W-:Y:S05]  /*0d60*/  @!P0 BRA `(.L_x_26) ;  /* 0x0000000000408947 */ /* 0x000fea0003800000 */
[----:B--2---:R-:W-:-:S05]  /*0d70*/  IMAD.WIDE R24, R5, 0x4, R8 ;  /* 0x0000000405187825 */ /* 0x004fca00078e0208 */
[----:B------:R-:W2:Y:S04]  /*0d80*/  LDG.E R29, desc[UR6][R24.64] ;  /* 0x00000006181d7981 */ /* 0x000ea8000c1e1900 */
[----:B--2---:R1:W-:Y:S04]  /*0d90*/  STG.E desc[UR6][R20.64], R29 ;  /* 0x0000001d14007986 */ /* 0x0043e8000c101906 */
[----:B------:R-:W2:Y:S01]  /*0da0*/  LDG.E R28, desc[UR6][R18.64] ;  /* 0x00000006121c7981 */ /* 0x000ea2000c1e1900 */
[----:B------:R-:W-:Y:S01]  /*0db0*/  ISETP.NE.AND P0, PT, R6, 0x2, PT ;  /* 0x000000020600780c */ /* 0x000fe20003f05270 */
[----:B------:R-:W-:Y:S01]  /*0dc0*/  VIADD R6, R4, 0xfffffffd ;  /* 0xfffffffd04067836 */ /* 0x000fe20000000000 */
[----:B------:R-:W-:-:S03]  /*0dd0*/  MOV R26, UR5 ;  /* 0x00000005001a7c02 */ /* 0x000fc60008000f00 */
[----:B------:R-:W-:Y:S01]  /*0de0*/  IMAD.MOV.U32 R27, RZ, RZ, R6 ;  /* 0x000000ffff1b7224 */ /* 0x000fe200078e0006 */
[----:B--2---:R1:W-:Y:S07]  /*0df0*/  STG.E desc[UR6][R22.64], R28 ;  /* 0x0000001c16007986 */ /* 0x0043ee000c101906 */
[----:B------:R-:W-:Y:S05]  /*0e00*/  @!P0 BRA `(.L_x_26) ;  /* 0x0000000000188947 */ /* 0x000fea0003800000 */
[----:B-1----:R-:W2:Y:S04]  /*0e10*/  LDG.E R21, desc[UR6][R16.64] ;  /* 0x0000000610157981 */ /* 0x002ea8000c1e1900 */
[----:B--2---:R3:W-:Y:S04]  /*0e20*/  STG.E desc[UR6][R24.64], R21 ;  /* 0x0000001518007986 */ /* 0x0047e8000c101906 */
[----:B------:R-:W2:Y:S01]  /*0e30*/  LDG.E R23, desc[UR6][R14.64] ;  /* 0x000000060e177981 */ /* 0x000ea2000c1e1900 */
[----:B------:R-:W-:Y:S01]  /*0e40*/  IADD3 R27, PT, PT, R4, -0x4, RZ ;  /* 0xfffffffc041b7810 */ /* 0x000fe20007ffe0ff */
[----:B------:R-:W-:-:S02]  /*0e50*/  IMAD.MOV.U32 R26, RZ, RZ, R6 ;  /* 0x000000ffff1a7224 */ /* 0x000fc400078e0006 */
[----:B--2---:R3:W-:Y:S05]  /*0e60*/  STG.E desc[UR6][R18.64], R23 ;  /* 0x0000001712007986 */ /* 0x0047ea000c101906 */
.L_x_26:
[----:B------:R-:W-:Y:S05]  /*0e70*/  BSYNC.RECONVERGENT B2 ;  /* 0x0000000000027941 */ /* 0x000fea0003800200 */
.L_x_25:
[----:B------:R-:W-:-:S04]  /*0e80*/  IADD3 R4, PT, PT, -R2, UR5, RZ ;  /* 0x0000000502047c10 */ /* 0x000fc8000fffe1ff */
[----:B------:R-:W-:-:S13]  /*0e90*/  ISETP.GE.U32.AND P0, PT, R4, 0x3, PT ;  /* 0x000000030400780c */ /* 0x000fda0003f06070 */
[----:B------:R-:W-:Y:S05]  /*0ea0*/  @!P0 BRA `(.L_x_24) ;  /* 0x0000000000a88947 */ /* 0x000fea0003800000 */
.L_x_27:
[----:B----4-:R-:W2:Y:S01]  /*0eb0*/  LDC R4, c[0x0][0x390] ;  /* 0x0000e400ff047b82 */ /* 0x010ea20000000800 */
[----:B-1-3--:R-:W-:-:S05]  /*0ec0*/  IADD3 R21, PT, PT, R26, -0x2, RZ ;  /* 0xfffffffe1a157810 */ /* 0x00afca0007ffe0ff */
[----:B--2---:R-:W-:-:S04]  /*0ed0*/  IMAD R25, R21, R4, RZ ;  /* 0x0000000415197224 */ /* 0x004fc800078e02ff */
[----:B------:R-:W-:-:S05]  /*0ee0*/  IMAD.WIDE R28, R25, 0x4, R8 ;  /* 0x00000004191c7825 */ /* 0x000fca00078e0208 */
[----:B------:R-:W2:Y:S01]  /*0ef0*/  LDG.E R26, desc[UR6][R28.64] ;  /* 0x000000061c1a7981 */ /* 0x000ea2000c1e1900 */
[----:B------:R-:W-:Y:S02]  /*0f00*/  IMAD R23, R27, R4, RZ ;  /* 0x000000041b177224 */ /* 0x000fe400078e02ff */
[----:B------:R-:W-:-:S04]  /*0f10*/  IMAD.WIDE R24, R25, 0x4, R10 ;  /* 0x0000000419187825 */ /* 0x000fc800078e020a */
[----:B------:R-:W-:-:S04]  /*0f20*/  IMAD.WIDE R20, R23, 0x4, R8 ;  /* 0x0000000417147825 */ /* 0x000fc800078e0208 */
[----:B------:R-:W-:Y:S01]  /*0f30*/  VIADD R6, R27, 0xfffffffe ;  /* 0xfffffffe1b067836 */ /* 0x000fe20000000000 */
[----:B--2---:R1:W-:Y:S04]  /*0f40*/  STG.E desc[UR6][R20.64], R26 ;  /* 0x0000001a14007986 */ /* 0x0043e8000c101906 */
[----:B------:R-:W2:Y:S01]  /*0f50*/  LDG.E R25, desc[UR6][R24.64] ;  /* 0x0000000618197981 */ /* 0x000ea2000c1e1900 */
[----:B------:R-:W-:Y:S02]  /*0f60*/  IMAD R6, R6, R4, RZ ;  /* 0x0000000406067224 */ /* 0x000fe400078e02ff */
[----:B------:R-:W-:-:S04]  /*0f70*/  IMAD.WIDE R22, R23, 0x4, R10 ;  /* 0x0000000417167825 */ /* 0x000fc800078e020a */
[----:B-1----:R-:W-:Y:S01]  /*0f80*/  IMAD.WIDE R20, R6, 0x4, R8 ;  /* 0x0000000406147825 */ /* 0x002fe200078e0208 */
[----:B--2---:R1:W-:Y:S04]  /*0f90*/  STG.E desc[UR6][R22.64], R25 ;  /* 0x0000001916007986 */ /* 0x0043e8000c101906 */
[----:B-1----:R-:W2:Y:S01]  /*0fa0*/  LDG.E R23, desc[UR6][R20.64] ;  /* 0x0000000614177981 */ /* 0x002ea2000c1e1900 */
[----:B------:R-:W-:-:S04]  /*0fb0*/  IMAD.WIDE R28, R4, 0x4, R20 ;  /* 0x00000004041c7825 */ /* 0x000fc800078e0214 */
[----:B------:R-:W-:Y:S01]  /*0fc0*/  IMAD.MOV R24, RZ, RZ, -R4 ;  /* 0x000000ffff187224 */ /* 0x000fe200078e0a04 */
[----:B--2---:R1:W-:Y:S02]  /*0fd0*/  STG.E desc[UR6][R28.64], R23 ;  /* 0x000000171c007986 */ /* 0x0043e4000c101906 */
[----:B-1----:R-:W-:-:S05]  /*0fe0*/  IMAD.WIDE R22, R6, 0x4, R10 ;  /* 0x0000000406167825 */ /* 0x002fca00078e020a */
[----:B------:R-:W2:Y:S01]  /*0ff0*/  LDG.E R26, desc[UR6][R22.64] ;  /* 0x00000006161a7981 */ /* 0x000ea2000c1e1900 */
[----:B------:R-:W-:-:S04]  /*1000*/  IADD3 R6, PT, PT, R6, R4, RZ ;  /* 0x0000000406067210 */ /* 0x000fc80007ffe0ff */
[----:B------:R-:W-:Y:S01]  /*1010*/  LEA R6, R24, R6, 0x1 ;  /* 0x0000000618067211 */ /* 0x000fe200078e08ff */
[----:B------:R-:W-:-:S05]  /*1020*/  IMAD.WIDE R24, R4, 0x4, R22 ;  /* 0x0000000404187825 */ /* 0x000fca00078e0216 */
[----:B--2---:R1:W-:Y:S02]  /*1030*/  STG.E desc[UR6][R24.64], R26 ;  /* 0x0000001a18007986 */ /* 0x0043e4000c101906 */
[----:B-1----:R-:W-:-:S05]  /*1040*/  IMAD.WIDE R24, R6, 0x4, R8 ;  /* 0x0000000406187825 */ /* 0x002fca00078e0208 */
[----:B------:R-:W2:Y:S01]  /*1050*/  LDG.E R26, desc[UR6][R24.64] ;  /* 0x00000006181a7981 */ /* 0x000ea2000c1e1900 */
[----:B------:R-:W-:-:S03]  /*1060*/  IMAD.IADD R4, R6, 0x1, -R4 ;  /* 0x0000000106047824 */ /* 0x000fc600078e0a04 */
[----:B--2---:R1:W-:Y:S02]  /*1070*/  STG.E desc[UR6][R20.64], R26 ;  /* 0x0000001a14007986 */ /* 0x0043e4000c101906 */
[----:B-1----:R-:W-:-:S05]  /*1080*/  IMAD.WIDE R20, R6, 0x4, R10 ;  /* 0x0000000406147825 */ /* 0x002fca00078e020a */
[----:B------:R-:W2:Y:S01]  /*1090*/  LDG.E R6, desc[UR6][R20.64] ;  /* 0x0000000614067981 */ /* 0x000ea2000c1e1900 */
[----:B------:R-:W-:-:S03]  /*10a0*/  IMAD.WIDE R28, R4, 0x4, R8 ;  /* 0x00000004041c7825 */ /* 0x000fc600078e0208 */
[----:B--2---:R1:W-:Y:S04]  /*10b0*/  STG.E desc[UR6][R22.64], R6 ;  /* 0x0000000616007986 */ /* 0x0043e8000c101906 */
[----:B------:R-:W2:Y:S01]  /*10c0*/  LDG.E R29, desc[UR6][R28.64] ;  /* 0x000000061c1d7981 */ /* 0x000ea2000c1e1900 */
[----:B-1----:R-:W-:-:S03]  /*10d0*/  IMAD.WIDE R22, R4, 0x4, R10 ;  /* 0x0000000404167825 */ /* 0x002fc600078e020a */
[----:B--2---:R4:W-:Y:S04]  /*10e0*/  STG.E desc[UR6][R24.64], R29 ;  /* 0x0000001d18007986 */ /* 0x0049e8000c101906 */
[----:B------:R-:W2:Y:S01]  /*10f0*/  LDG.E R4, desc[UR6][R22.64] ;  /* 0x0000000616047981 */ /* 0x000ea2000c1e1900 */
[C---:B------:R-:W-:Y:S01]  /*1100*/  IADD3 R26, PT, PT, R27.reuse, -0x3, RZ ;  /* 0xfffffffd1b1a7810 */ /* 0x040fe20007ffe0ff */
[----:B------:R-:W-:-:S05]  /*1110*/  VIADD R27, R27, 0xfffffffc ;  /* 0xfffffffc1b1b7836 */ /* 0x000fca0000000000 */
[----:B------:R-:W-:Y:S01]  /*1120*/  ISETP.GT.AND P0, PT, R27, R2, PT ;  /* 0x000000021b00720c */ /* 0x000fe20003f04270 */
[----:B--2---:R4:W-:-:S12]  /*1130*/  STG.E desc[UR6][R20.64], R4 ;  /* 0x0000000414007986 */ /* 0x0049d8000c101906 */
[----:B------:R-:W-:Y:S05]  /*1140*/  @P0 BRA `(.L_x_27) ;  /* 0xfffffffc00580947 */ /* 0x000fea000383ffff */
.L_x_24:
[----:B------:R-:W-:Y:S05]  /*1150*/  BSYNC.RECONVERGENT B1 ;  /* 0x0000000000017941 */ /* 0x000fea0003800200 */
.L_x_23:
[----:B------:R-:W1:Y:S02]  /*1160*/  LDCU UR9, c[0x0][0x390] ;  /* 0x00007200ff0977ac */ /* 0x000e640008000800 */
[----:B-1-3--:R-:W-:-:S04]  /*1170*/  IMAD R23, R2, UR9, RZ ;  /* 0x0000000902177c24 */ /* 0x00afc8000f8e02ff */
[----:B----4-:R-:W-:-:S04]  /*1180*/  IMAD.WIDE R20, R23, 0x4, R8 ;  /* 0x0000000417147825 */ /* 0x010fc800078e0208 */
[----:B------:R-:W-:Y:S01]  /*1190*/  IMAD.WIDE R22, R23, 0x4, R10 ;  /* 0x0000000417167825 */ /* 0x000fe200078e020a */
[----:B------:R1:W-:Y:S04]  /*11a0*/  STG.E desc[UR6][R20.64], R7 ;  /* 0x0000000714007986 */ /* 0x0003e8000c101906 */
[----:B------:R1:W-:Y:S04]  /*11b0*/  STG.E desc[UR6][R22.64], R0 ;  /* 0x0000000016007986 */ /* 0x0003e8000c101906 */
[----:B------:R1:W5:Y:S02]  /*11c0*/  LDG.E R2, desc[UR6][R12.64] ;  /* 0x000000060c027981 */ /* 0x000364000c1e1900 */
.L_x_19:
[----:B------:R-:W-:Y:S05]  /*11d0*/  BSYNC.RECONVERGENT B0 ;  /* 0x0000000000007941 */ /* 0x000fea0003800200 */
.L_x_18:
[----:B------:R-:W3:Y:S01]  /*11e0*/  LDCU UR9, c[0x0][0x394] ;  /* 0x00007280ff0977ac */ /* 0x000ee20008000800 */
[----:B-1----:R-:W-:-:S04]  /*11f0*/  IADD3 R0, PT, PT, R0, 0x1, RZ ;  /* 0x0000000100007810 */ /* 0x002fc80007ffe0ff */
[----:B---3--:R-:W-:-:S13]  /*1200*/  ISETP.NE.AND P0, PT, R0, UR9, PT ;  /* 0x0000000900007c0c */ /* 0x008fda000bf05270 */
[----:B------:R-:W-:Y:S05]  /*1210*/  @!P0 EXIT ;  /* 0x000000000000894d */ /* 0x000fea0003800000 */
[----:B------:R-:W-:Y:S05]  /*1220*/  BRA `(.L_x_28) ;  /* 0xfffffff8000c7947 */ /* 0x000fea000383ffff */
.L_x_17:
[----:B------:R-:W1:Y:S01]  /*1230*/  LDC R14, c[0x0][0x394] ;  /* 0x0000e500ff0e7b82 */ /* 0x000e620000000800 */
[----:B------:R-:W1:Y:S01]  /*1240*/  LDCU UR8, c[0x0][0x398] ;  /* 0x00007300ff0877ac */ /* 0x000e620008000800 */
[----:B------:R-:W-:Y:S02]  /*1250*/  VIADD R4, R4, -UR5 ;  /* 0x8000000504047c36 */ /* 0x000fe40008000000 */
[----:B0-----:R-:W-:Y:S01]  /*1260*/  IMAD.WIDE R10, R3, 0x4, R10 ;  /* 0x00000004030a7825 */ /* 0x001fe200078e020a */
[----:B------:R-:W0:Y:S02]  /*1270*/  LDCU UR4, c[0x0][0x398] ;  /* 0x00007300ff0477ac */ /* 0x000e240008000800 */
[----:B------:R-:W-:Y:S02]  /*1280*/  LOP3.LUT P1, R4, R4, 0x3, RZ, 0xc0, !PT ;  /* 0x0000000304047812 */ /* 0x000fe4000782c0ff */
[----:B0-----:R-:W-:Y:S02]  /*1290*/  MOV R7, UR4 ;  /* 0x0000000400077c02 */ /* 0x001fe40008000f00 */
[----:B-1----:R-:W-:-:S04]  /*12a0*/  IADD3 R5, PT, PT, -R14, UR8, RZ ;  /* 0x000000080e057c10 */ /* 0x002fc8000fffe1ff */
[----:B------:R-:W-:-:S05]  /*12b0*/  ISETP.GT.U32.AND P0, PT, R5, -0x4, PT ;  /* 0xfffffffc0500780c */ /* 0x000fca0003f04070 */
[----:B------:R-:W-:Y:S08]  /*12c0*/  @!P1 BRA `(.L_x_29) ;  /* 0x0000000000449947 */ /* 0x000ff00003800000 */
[----:B------:R-:W-:Y:S01]  /*12d0*/  IMAD R3, R0, UR5, RZ ;  /* 0x0000000500037c24 */ /* 0x000fe2000f8e02ff */
[----:B------:R-:W-:Y:S01]  /*12e0*/  MOV R7, UR4 ;  /* 0x0000000400077c02 */ /* 0x000fe20008000f00 */
[----:B------:R-:W-:Y:S01]  /*12f0*/  IMAD.MOV R6, RZ, RZ, -R4 ;  /* 0x000000ffff067224 */ /* 0x000fe200078e0a04 */
[----:B------:R-:W0:Y:S01]  /*1300*/  LDCU UR8, c[0x0][0x390] ;  /* 0x00007200ff0877ac */ /* 0x000e220008000800 */
[----:B------:R-:W-:-:S05]  /*1310*/  NOP ;  /* 0x0000000000007918 */ /* 0x000fca0000000000 */
.L_x_30:
[----:B------:R-:W-:-:S06]  /*1320*/  IMAD.WIDE R4, R3, 0x4, R8 ;  /* 0x0000000403047825 */ /* 0x000fcc00078e0208 */
[----:B------:R-:W3:Y:S01]  /*1330*/  LDG.E R5, desc[UR6][R4.64] ;  /* 0x0000000604057981 */ /* 0x000ee2000c1e1900 */
[----:B------:R-:W-:Y:S01]  /*1340*/  VIADD R6, R6, 0x1 ;  /* 0x0000000106067836 */ /* 0x000fe20000000000 */
[----:B0-----:R-:W-:-:S04]  /*1350*/  MOV R0, UR8 ;  /* 0x0000000800007c02 */ /* 0x001fc80008000f00 */
[----:B------:R-:W-:Y:S02]  /*1360*/  ISETP.NE.AND P2, PT, R6, RZ, PT ;  /* 0x000000ff0600720c */ /* 0x000fe40003f45270 */
[----:B------:R-:W-:Y:S02]  /*1370*/  IADD3 R3, PT, PT, R3, R0, RZ ;  /* 0x0000000003037210 */ /* 0x000fe40007ffe0ff */
[----:B---3-5:R-:W-:-:S13]  /*1380*/  FSETP.GEU.AND P1, PT, R5, R2, PT ;  /* 0x000000020500720b */ /* 0x028fda0003f2e000 */
[----:B------:R-:W-:Y:S01]  /*1390*/  @!P1 STG.E desc[UR6][R12.64], R5 ;  /* 0x000000050c009986 */ /* 0x000fe2000c101906 */
[----:B------:R-:W-:-:S03]  /*13a0*/  @!P1 IMAD.MOV.U32 R2, RZ, RZ, R5 ;  /* 0x000000ffff029224 */ /* 0x000fc600078e0005 */
[----:B------:R0:W-:Y:S02]  /*13b0*/  @!P1 STG.E desc[UR6][R10.64], R7 ;  /* 0x000000070a009986 */ /* 0x0001e4000c101906 */
[----:B0-----:R-:W-:Y:S01]  /*13c0*/  VIADD R7, R7, 0x1 ;  /* 0x0000000107077836 */ /* 0x001fe20000000000 */
[----:B------:R-:W-:Y:S06]  /*13d0*/  @P2 BRA `(.L_x_30) ;  /* 0xfffffffc00d02947 */ /* 0x000fec000383ffff */
.L_x_29:
[----:B------:R-:W-:Y:S05]  /*13e0*/  @P0 EXIT ;  /* 0x000000000000094d */ /* 0x000fea0003800000 */
[----:B------:R-:W0:Y:S01]  /*13f0*/  LDC R3, c[0x0][0x390] ;  /* 0x0000e400ff037b82 */ /* 0x000e220000000800 */
[C---:B------:R-:W-:Y:S01]  /*1400*/  IADD3 R4, PT, PT, R7.reuse, -R14, RZ ;  /* 0x8000000e07047210 */ /* 0x040fe20007ffe0ff */
[C---:B------:R-:W-:Y:S02]  /*1410*/  VIADD R5, R7.reuse, 0x1 ;  /* 0x0000000107057836 */ /* 0x040fe40000000000 */
[----:B------:R-:W-:Y:S01]  /*1420*/  IMAD R7, R7, R0, RZ ;  /* 0x0000000007077224 */ /* 0x000fe200078e02ff */
[----:B------:R-:W-:-:S13]  /*1430*/  ISETP.GE.AND P0, PT, R4, RZ, PT ;  /* 0x000000ff0400720c */ /* 0x000fda0003f06270 */
[----:B------:R-:W-:Y:S05]  /*1440*/  @P0 BRA `(.L_x_31) ;  /* 0x0000000c00040947 */ /* 0x000fea0003800000 */
[----:B------:R-:W-:Y:S02]  /*1450*/  IADD3 R6, PT, PT, -R4, RZ, RZ ;  /* 0x000000ff04067210 */ /* 0x000fe40007ffe1ff */
[----:B------:R-:W-:Y:S02]  /*1460*/  PLOP3.LUT P0, PT, PT, PT, PT, 0x80, 0x8 ;  /* 0x000000000008781c */ /* 0x000fe40003f0f070 */
[----:B------:R-:W-:-:S13]  /*1470*/  ISETP.GT.AND P1, PT, R6, 0xc, PT ;  /* 0x0000000c0600780c */ /* 0x000fda0003f24270 */
[----:B------:R-:W-:Y:S05]  /*1480*/  @!P1 BRA `(.L_x_32) ;  /* 0x0000000400ec9947 */ /* 0x000fea0003800000 */
[----:B------:R-:W-:Y:S01]  /*1490*/  PLOP3.LUT P0, PT, PT, PT, PT, 0x8, 0x80 ;  /* 0x000000000080781c */ /* 0x000fe20003f0e170 */
[----:B------:R-:W1:Y:S01]  /*14a0*/  LDCU UR4, c[0x0][0x390] ;  /* 0x00007200ff0477ac */ /* 0x000e620008000800 */
[----:B------:R-:W-:-:S11]  /*14b0*/  NOP ;  /* 0x0000000000007918 */ /* 0x000fd60000000000 */
.L_x_33:
[----:B--23--:R-:W-:-:S05]  /*14c0*/  IMAD.WIDE R14, R7, 0x4, R8 ;  /* 0x00000004070e7825 */ /* 0x00cfca00078e0208 */
[----:B------:R-:W2:Y:S01]  /*14d0*/  LDG.E R23, desc[UR6][R14.64] ;  /* 0x000000060e177981 */ /* 0x000ea2000c1e1900 */
[----:B-1----:R-:W-:-:S04]  /*14e0*/  IMAD.U32 R0, RZ, RZ, UR4 ;  /* 0x00000004ff007e24 */ /* 0x002fc8000f8e00ff */
[----:B------:R-:W-:Y:S01]  /*14f0*/  IMAD.WIDE R16, R0, 0x4, R14 ;  /* 0x0000000400107825 */ /* 0x000fe200078e020e */
[----:B--2--5:R-:W-:-:S13]  /*1500*/  FSETP.GEU.AND P1, PT, R23, R2, PT ;  /* 0x000000021700720b */ /* 0x024fda0003f2e000 */
[----:B------:R-:W-:Y:S01]  /*1510*/  @!P1 IADD3 R21, PT, PT, R5, -0x1, RZ ;  /* 0xffffffff05159810 */ /* 0x000fe20007ffe0ff */
[----:B------:R1:W-:Y:S04]  /*1520*/  @!P1 STG.E desc[UR6][R12.64], R23 ;  /* 0x000000170c009986 */ /* 0x0003e8000c101906 */
[----:B------:R2:W-:Y:S04]  /*1530*/  @!P1 STG.E desc[UR6][R10.64], R21 ;  /* 0x000000150a009986 */ /* 0x0005e8000c101906 */
[----:B------:R-:W3:Y:S01]  /*1540*/  LDG.E R25, desc[UR6][R16.64] ;  /* 0x0000000610197981 */ /* 0x000ee2000c1e1900 */
[----:B------:R-:W-:-:S02]  /*1550*/  @!P1 IMAD.MOV.U32 R2, RZ, RZ, R23 ;  /* 0x000000ffff029224 */ /* 0x000fc400078e0017 */
[----:B------:R-:W-:-:S03]  /*1560*/  IMAD.WIDE R18, R0, 0x4, R16 ;  /* 0x0000000400127825 */ /* 0x000fc600078e0210 */
[----:B---3--:R-:W-:-:S13]  /*1570*/  FSETP.GEU.AND P1, PT, R25, R2, PT ;  /* 0x000000021900720b */ /* 0x008fda0003f2e000 */
[----:B------:R3:W-:Y:S04]  /*1580*/  @!P1 STG.E desc[UR6][R12.64], R25 ;  /* 0x000000190c009986 */ /* 0x0007e8000c101906 */
[----:B------:R-:W-:Y:S04]  /*1590*/  @!P1 STG.E desc[UR6][R10.64], R5 ;  /* 0x000000050a009986 */ /* 0x000fe8000c101906 */
[----:B------:R-:W4:Y:S01]  /*15a0*/  LDG.E R27, desc[UR6][R18.64] ;  /* 0x00000006121b7981 */ /* 0x000f22000c1e1900 */
[----:B------:R-:W-:Y:S01]  /*15b0*/  @!P1 MOV R2, R25 ;  /* 0x0000001900029202 */ /* 0x000fe20000000f00 */
[----:B------:R-:W-:-:S03]  /*15c0*/  IMAD.WIDE R14, R0, 0x4, R18 ;  /* 0x00000004000e7825 */ /* 0x000fc600078e0212 */
[----:B----4-:R-:W-:-:S13]  /*15d0*/  FSETP.GEU.AND P1, PT, R27, R2, PT ;  /* 0x000000021b00720b */ /* 0x010fda0003f2e000 */
[----:B-1----:R-:W-:Y:S01]  /*15e0*/  @!P1 VIADD R23, R5, 0x1 ;  /* 0x0000000105179836 */ /* 0x002fe20000000000 */
[----:B------:R-:W-:Y:S04]  /*15f0*/  @!P1 STG.E desc[UR6][R12.64], R27 ;  /* 0x0000001b0c009986 */ /* 0x000fe8000c101906 */
[----:B------:R1:W-:Y:S04]  /*1600*/  @!P1 STG.E desc[UR6][R10.64], R23 ;  /* 0x000000170a009986 */ /* 0x0003e8000c101906 */
[----:B--2---:R-:W2:Y:S01]  /*1610*/  LDG.E R21, desc[UR6][R14.64] ;  /* 0x000000060e157981 */ /* 0x004ea2000c1e1900 */
[----:B------:R-:W-:Y:S01]  /*1620*/  @!P1 MOV R2, R27 ;  /* 0x0000001b00029202 */ /* 0x000fe20000000f00 */
[----:B---3--:R-:W-:-:S04]  /*1630*/  IMAD R25, R0, 0x4, R7 ;  /* 0x0000000400197824 */ /* 0x008fc800078e0207 */
[----:B------:R-:W-:Y:S01]  /*1640*/  IMAD.WIDE R6, R25, 0x4, R8 ;  /* 0x0000000419067825 */ /* 0x000fe200078e0208 */
[----:B--2---:R-:W-:-:S13]  /*1650*/  FSETP.GEU.AND P1, PT, R21, R2, PT ;  /* 0x000000021500720b */ /* 0x004fda0003f2e000 */
[----:B------:R-:W-:Y:S01]  /*1660*/  @!P1 IADD3 R17, PT, PT, R5, 0x2, RZ ;  /* 0x0000000205119810 */ /* 0x000fe20007ffe0ff */
[----:B------:R-:W-:Y:S04]  /*1670*/  @!P1 STG.E desc[UR6][R12.64], R21 ;  /* 0x000000150c009986 */ /* 0x000fe8000c101906 */
[----:B------:R2:W-:Y:S04]  /*1680*/  @!P1 STG.E desc[UR6][R10.64], R17 ;  /* 0x000000110a009986 */ /* 0x0005e8000c101906 */
[----:B------:R-:W3:Y:S01]  /*1690*/  LDG.E R29, desc[UR6][R6.64] ;  /* 0x00000006061d7981 */ /* 0x000ee2000c1e1900 */
[----:B------:R-:W-:Y:S01]  /*16a0*/  @!P1 MOV R2, R21 ;  /* 0x0000001500029202 */ /* 0x000fe20000000f00 */
[----:B------:R-:W-:-:S03]  /*16b0*/  IMAD.WIDE R14, R0, 0x4, R6 ;  /* 0x00000004000e7825 */ /* 0x000fc600078e0206 */
[----:B---3--:R-:W-:-:S13]  /*16c0*/  FSETP.GEU.AND P1, PT, R29, R2, PT ;  /* 0x000000021d00720b */ /* 0x008fda0003f2e000 */
[C---:B------:R-:W-:Y:S01]  /*16d0*/  @!P1 VIADD R19, R5.reuse, 0x3 ;  /* 0x0000000305139836 */ /* 0x040fe20000000000 */
[----:B------:R-:W-:Y:S04]  /*16e0*/  @!P1 STG.E desc[UR6][R12.64], R29 ;  /* 0x0000001d0c009986 */ /* 0x000fe8000c101906 */
[----:B------:R3:W-:Y:S04]  /*16f0*/  @!P1 STG.E desc[UR6][R10.64], R19 ;  /* 0x000000130a009986 */ /* 0x0007e8000c101906 */
[----:B-1----:R-:W4:Y:S01]  /*1700*/  LDG.E R23, desc[UR6][R14.64] ;  /* 0x000000060e177981 */ /* 0x002f22000c1e1900 */
[----:B------:R-:W-:Y:S01]  /*1710*/  @!P1 MOV R2, R29 ;  /* 0x0000001d00029202 */ /* 0x000fe20000000f00 */
[----:B--2---:R-:W-:Y:S01]  /*1720*/  IMAD.WIDE R16, R0, 0x4, R14 ;  /* 0x0000000400107825 */ /* 0x004fe200078e020e */
[----:B------:R-:W-:-:S02]  /*1730*/  IADD3 R21, PT, PT, R5, 0x4, RZ ;  /* 0x0000000405157810 */ /* 0x000fc40007ffe0ff */
[----:B----4-:R-:W-:-:S13]  /*1740*/  FSETP.GEU.AND P1, PT, R23, R2, PT ;  /* 0x000000021700720b */ /* 0x010fda0003f2e000 */
[----:B------:R1:W-:Y:S04]  /*1750*/  @!P1 STG.E desc[UR6][R12.64], R23 ;  /* 0x000000170c009986 */ /* 0x0003e8000c101906 */
[----:B------:R-:W-:Y:S04]  /*1760*/  @!P1 STG.E desc[UR6][R10.64], R21 ;  /* 0x000000150a009986 */ /* 0x000fe8000c101906 */
[----:B------:R-:W2:Y:S01]  /*1770*/  LDG.E R27, desc[UR6][R16.64] ;  /* 0x00000006101b7981 */ /* 0x000ea2000c1e1900 */
[----:B------:R-:W-:Y:S02]  /*1780*/  @!P1 IMAD.MOV.U32 R2, RZ, RZ, R23 ;  /* 0x000000ffff029224 */ /* 0x000fe400078e0017 */
[----:B------:R-:W-:-:S03]  /*1790*/  IMAD.WIDE R6, R0, 0x4, R16 ;  /* 0x0000000400067825 */ /* 0x000fc600078e0210 */
[----:B--2---:R-:W-:-:S13]  /*17a0*/  FSETP.GEU.AND P1, PT, R27, R2, PT ;  /* 0x000000021b00720b */ /* 0x004fda0003f2e000 */
[----:B---3--:R-:W-:Y:S01]  /*17b0*/  @!P1 IADD3 R19, PT, PT, R5, 0x5, RZ ;  /* 0x0000000505139810 */ /* 0x008fe20007ffe0ff */
[----:B------:R-:W-:Y:S04]  /*17c0*/  @!P1 STG.E desc[UR6][R12.64], R27 ;  /* 0x0000001b0c009986 */ /* 0x000fe8000c101906 */
[----:B------:R2:W-:Y:S04]  /*17d0*/  @!P1 STG.E desc[UR6][R10.64], R19 ;  /* 0x000000130a009986 */ /* 0x0005e8000c101906 */
[----:B------:R-:W3:Y:S01]  /*17e0*/  LDG.E R29, desc[UR6][R6.64] ;  /* 0x00000006061d7981 */ /* 0x000ee2000c1e1900 */
[----:B------:R-:W-:Y:S01]  /*17f0*/  @!P1 MOV R2, R27 ;  /* 0x0000001b00029202 */ /* 0x000fe20000000f00 */
[----:B------:R-:W-:-:S04]  /*1800*/  IMAD R25, R0, 0x4, R25 ;  /* 0x0000000400197824 */ /* 0x000fc800078e0219 */
[----:B------:R-:W-:Y:S01]  /*1810*/  IMAD.WIDE R14, R25, 0x4, R8 ;  /* 0x00000004190e7825 */ /* 0x000fe200078e0208 */
[----:B---3--:R-:W-:-:S13]  /*1820*/  FSETP.GEU.AND P1, PT, R29, R2, PT ;  /* 0x000000021d00720b */ /* 0x008fda0003f2e000 */
[----:B------:R-:W-:Y:S01]  /*1830*/  @!P1 IADD3 R17, PT, PT, R5, 0x6, RZ ;  /* 0x0000000605119810 */ /* 0x000fe20007ffe0ff */
[----:B------:R-:W-:Y:S04]  /*1840*/  @!P1 STG.E desc[UR6][R12.64], R29 ;  /* 0x0000001d0c009986 */ /* 0x000fe8000c101906 */
[----:B------:R3:W-:Y:S04]  /*1850*/  @!P1 STG.E desc[UR6][R10.64], R17 ;  /* 0x000000110a009986 */ /* 0x0007e8000c101906 */
[----:B-1----:R-:W4:Y:S01]  /*1860*/  LDG.E R23, desc[UR6][R14.64] ;  /* 0x000000060e177981 */ /* 0x002f22000c1e1900 */
[----:B------:R-:W-:Y:S01]  /*1870*/  @!P1 MOV R2, R29 ;  /* 0x0000001d00029202 */ /* 0x000fe20000000f00 */
[----:B------:R-:W-:-:S03]  /*1880*/  IMAD.WIDE R6, R0, 0x4, R14 ;  /* 0x0000000400067825 */ /* 0x000fc600078e020e */
[----:B----4-:R-:W-:-:S13]  /*1890*/  FSETP.GEU.AND P1, PT, R23, R2, PT ;  /* 0x000000021700720b */ /* 0x010fda0003f2e000 */
[C---:B--2---:R-:W-:Y:S01]  /*18a0*/  @!P1 VIADD R19, R5.reuse, 0x7 ;  /* 0x0000000705139836 */ /* 0x044fe20000000000 */
[----:B------:R-:W-:Y:S04]  /*18b0*/  @!P1 STG.E desc[UR6][R12.64], R23 ;  /* 0x000000170c009986 */ /* 0x000fe8000c101906 */
[----:B------:R1:W-:Y:S04]  /*18c0*/  @!P1 STG.E desc[UR6][R10.64], R19 ;  /* 0x000000130a009986 */ /* 0x0003e8000c101906 */
[----:B------:R-:W2:Y:S01]  /*18d0*/  LDG.E R27, desc[UR6][R6.64] ;  /* 0x00000006061b7981 */ /* 0x000ea2000c1e1900 */
[----:B------:R-:W-:Y:S01]  /*18e0*/  @!P1 MOV R2, R23 ;  /* 0x0000001700029202 */ /* 0x000fe20000000f00 */
[----:B---3--:R-:W-:Y:S01]  /*18f0*/  IMAD.WIDE R16, R0, 0x4, R6 ;  /* 0x0000000400107825 */ /* 0x008fe200078e0206 */
[----:B------:R-:W-:-:S02]  /*1900*/  IADD3 R21, PT, PT, R5, 0x8, RZ ;  /* 0x0000000805157810 */ /* 0x000fc40007ffe0ff */
[----:B--2---:R-:W-:-:S13]  /*1910*/  FSETP.GEU.AND P1, PT, R27, R2, PT ;  /* 0x000000021b00720b */ /* 0x004fda0003f2e000 */
[----:B------:R-:W-:Y:S04]  /*1920*/  @!P1 STG.E desc[UR6][R12.64], R27 ;  /* 0x0000001b0c009986 */ /* 0x000fe8000c101906 */
[----:B------:R2:W-:Y:S04]  /*1930*/  @!P1 STG.E desc[UR6][R10.64], R21 ;  /* 0x000000150a009986 */ /* 0x0005e8000c101906 */
[----:B------:R-:W3:Y:S01]  /*1940*/  LDG.E R29, desc[UR6][R16.64] ;  /* 0x00000006101d7981 */ /* 0x000ee2000c1e1900 */
[----:B------:R-:W-:Y:S02]  /*1950*/  @!P1 IMAD.MOV.U32 R2, RZ, RZ, R27 ;  /* 0x000000ffff029224 */ /* 0x000fe400078e001b */
[----:B------:R-:W-:-:S03]  /*1960*/  IMAD.WIDE R14, R0, 0x4, R16 ;  /* 0x00000004000e7825 */ /* 0x000fc600078e0210 */
[----:B---3--:R-:W-:-:S13]  /*1970*/  FSETP.GEU.AND P1, PT, R29, R2, PT ;  /* 0x000000021d00720b */ /* 0x008fda0003f2e000 */
[----:B-1----:R-:W-:Y:S01]  /*1980*/  @!P1 IADD3 R19, PT, PT, R5, 0x9, RZ ;  /* 0x0000000905139810 */ /* 0x002fe20007ffe0ff */
[----:B------:R-:W-:Y:S04]  /*1990*/  @!P1 STG.E desc[UR6][R12.64], R29 ;  /* 0x0000001d0c009986 */ /* 0x000fe8000c101906 */
[----:B------:R1:W-:Y:S04]  /*19a0*/  @!P1 STG.E desc[UR6][R10.64], R19 ;  /* 0x000000130a009986 */ /* 0x0003e8000c101906 */
[----:B------:R-:W3:Y:S01]  /*19b0*/  LDG.E R23, desc[UR6][R14.64] ;  /* 0x000000060e177981 */ /* 0x000ee2000c1e1900 */
[----:B------:R-:W-:Y:S01]  /*19c0*/  @!P1 MOV R2, R29 ;  /* 0x0000001d00029202 */ /* 0x000fe20000000f00 */
[----:B------:R-:W-:-:S04]  /*19d0*/  IMAD R7, R0, 0x4, R25 ;  /* 0x0000000400077824 */ /* 0x000fc800078e0219 */
[----:B------:R-:W-:Y:S01]  /*19e0*/  IMAD.WIDE R16, R7, 0x4, R8 ;  /* 0x0000000407107825 */ /* 0x000fe200078e0208 */
[----:B---3--:R-:W-:-:S13]  /*19f0*/  FSETP.GEU.AND P1, PT, R23, R2, PT ;  /* 0x000000021700720b */ /* 0x008fda0003f2e000 */
[----:B--2---:R-:W-:Y:S01]  /*1a00*/  @!P1 IADD3 R21, PT, PT, R5, 0xa, RZ ;  /* 0x0000000a05159810 */ /* 0x004fe20007ffe0ff */
[----:B------:R-:W-:Y:S04]  /*1a10*/  @!P1 STG.E desc[UR6][R12.64], R23 ;  /* 0x000000170c009986 */ /* 0x000fe8000c101906 */
[----:B------:R2:W-:Y:S04]  /*1a20*/  @!P1 STG.E desc[UR6][R10.64], R21 ;  /* 0x000000150a009986 */ /* 0x0005e8000c101906 */
[----:B------:R-:W3:Y:S01]  /*1a30*/  LDG.E R25, desc[UR6][R16.64] ;  /* 0x0000000610197981 */ /* 0x000ee2000c1e1900 */
[----:B------:R-:W-:Y:S01]  /*1a40*/  @!P1 MOV R2, R23 ;  /* 0x0000001700029202 */ /* 0x000fe20000000f00 */
[----:B------:R-:W-:-:S03]  /*1a50*/  IMAD.WIDE R14, R0, 0x4, R16 ;  /* 0x00000004000e7825 */ /* 0x000fc600078e0210 */
[----:B---3--:R-:W-:-:S13]  /*1a60*/  FSETP.GEU.AND P1, PT, R25, R2, PT ;  /* 0x000000021900720b */ /* 0x008fda0003f2e000 */
[C---:B-1----:R-:W-:Y:S01]  /*1a70*/  @!P1 VIADD R19, R5.reuse, 0xb ;  /* 0x0000000b05139836 */ /* 0x042fe20000000000 */
[----:B------:R-:W-:Y:S04]  /*1a80*/  @!P1 STG.E desc[UR6][R12.64], R25 ;  /* 0x000000190c009986 */ /* 0x000fe8000c101906 */
[----:B------:R1:W-:Y:S04]  /*1a90*/  @!P1 STG.E desc[UR6][R10.64], R19 ;  /* 0x000000130a009986 */ /* 0x0003e8000c101906 */
[----:B------:R-:W3:Y:S01]  /*1aa0*/  LDG.E R27, desc[UR6][R14.64] ;  /* 0x000000060e1b7981 */ /* 0x000ee2000c1e1900 */
[----:B------:R-:W-:Y:S01]  /*1ab0*/  @!P1 MOV R2, R25 ;  /* 0x0000001900029202 */ /* 0x000fe20000000f00 */
[----:B------:R-:W-:Y:S01]  /*1ac0*/  IMAD.WIDE R16, R0, 0x4, R14 ;  /* 0x0000000400107825 */ /* 0x000fe200078e020e */
[----:B--2---:R-:W-:-:S02]  /*1ad0*/  IADD3 R21, PT, PT, R5, 0xc, RZ ;  /* 0x0000000c05157810 */ /* 0x004fc40007ffe0ff */
[----:B---3--:R-:W-:-:S13]  /*1ae0*/  FSETP.GEU.AND P1, PT, R27, R2, PT ;  /* 0x000000021b00720b */ /* 0x008fda0003f2e000 */
[----:B------:R-:W-:Y:S04]  /*1af0*/  @!P1 STG.E desc[UR6][R12.64], R27 ;  /* 0x0000001b0c009986 */ /* 0x000fe8000c101906 */
[----:B------:R2:W-:Y:S04]  /*1b00*/  @!P1 STG.E desc[UR6][R10.64], R21 ;  /* 0x000000150a009986 */ /* 0x0005e8000c101906 */
[----:B------:R-:W3:Y:S01]  /*1b10*/  LDG.E R23, desc[UR6][R16.64] ;  /* 0x0000000610177981 */ /* 0x000ee2000c1e1900 */
[----:B------:R-:W-:Y:S02]  /*1b20*/  @!P1 IMAD.MOV.U32 R2, RZ, RZ, R27 ;  /* 0x000000ffff029224 */ /* 0x000fe400078e001b */
[----:B------:R-:W-:-:S03]  /*1b30*/  IMAD.WIDE R14, R0, 0x4, R16 ;  /* 0x00000004000e7825 */ /* 0x000fc600078e0210 */
[----:B---3--:R-:W-:-:S13]  /*1b40*/  FSETP.GEU.AND P1, PT, R23, R2, PT ;  /* 0x000000021700720b */ /* 0x008fda0003f2e000 */
[----:B-1----:R-:W-:Y:S01]  /*1b50*/  @!P1 IADD3 R19, PT, PT, R5, 0xd, RZ ;  /* 0x0000000d05139810 */ /* 0x002fe20007ffe0ff */
[----:B------:R3:W-:Y:S04]  /*1b60*/  @!P1 STG.E desc[UR6][R12.64], R23 ;  /* 0x000000170c009986 */ /* 0x0007e8000c101906 */
[----:B------:R3:W-:Y:S04]  /*1b70*/  @!P1 STG.E desc[UR6][R10.64], R19 ;  /* 0x000000130a009986 */ /* 0x0007e8000c101906 */
[----:B------:R-:W4:Y:S01]  /*1b80*/  LDG.E R15, desc[UR6][R14.64] ;  /* 0x000000060e0f7981 */ /* 0x000f22000c1e1900 */
[----:B------:R-:W-:Y:S01]  /*1b90*/  @!P1 MOV R2, R23 ;  /* 0x0000001700029202 */ /* 0x000fe20000000f00 */
[----:B------:R-:W-:Y:S01]  /*1ba0*/  IMAD R7, R0, 0x4, R7 ;  /* 0x0000000400077824 */ /* 0x000fe200078e0207 */
[----:B------:R-:W-:-:S04]  /*1bb0*/  IADD3 R4, PT, PT, R4, 0x10, RZ ;  /* 0x0000001004047810 */ /* 0x000fc80007ffe0ff */
[----:B------:R-:W-:Y:S02]  /*1bc0*/  ISETP.GE.AND P2, PT, R4, -0xc, PT ;  /* 0xfffffff40400780c */ /* 0x000fe40003f46270 */
[----:B----4-:R-:W-:-:S13]  /*1bd0*/  FSETP.GEU.AND P1, PT, R15, R2, PT ;  /* 0x000000020f00720b */ /* 0x010fda0003f2e000 */
[C---:B--2---:R-:W-:Y:S01]  /*1be0*/  @!P1 VIADD R21, R5.reuse, 0xe ;  /* 0x0000000e05159836 */ /* 0x044fe20000000000 */
[----:B------:R3:W-:Y:S01]  /*1bf0*/  @!P1 STG.E desc[UR6][R12.64], R15 ;  /* 0x0000000f0c009986 */ /* 0x0007e2000c101906 */
[----:B------:R-:W-:Y:S02]  /*1c00*/  @!P1 MOV R2, R15 ;  /* 0x0000000f00029202 */ /* 0x000fe40000000f00 */
[----:B------:R-:W-:Y:S01]  /*1c10*/  IADD3 R5, PT, PT, R5, 0x10, RZ ;  /* 0x0000001005057810 */ /* 0x000fe20007ffe0ff */
[----:B------:R3:W-:Y:S01]  /*1c20*/  @!P1 STG.E desc[UR6][R10.64], R21 ;  /* 0x000000150a009986 */ /* 0x0007e2000c101906 */
[----:B------:R-:W-:Y:S05]  /*1c30*/  @!P2 BRA `(.L_x_33) ;  /* 0xfffffff80020a947 */ /* 0x000fea000383ffff */
.L_x_32:
[----:B------:R-:W-:-:S04]  /*1c40*/  IADD3 R6, PT, PT, -R4, RZ, RZ ;  /* 0x000000ff04067210 */ /* 0x000fc80007ffe1ff */
[----:B------:R-:W-:-:S13]  /*1c50*/  ISETP.GT.AND P1, PT, R6, 0x4, PT ;  /* 0x000000040600780c */ /* 0x000fda0003f24270 */
[----:B------:R-:W-:Y:S05]  /*1c60*/  @!P1 BRA `(.L_x_34) ;  /* 0x0000000000f49947 */ /* 0x000fea0003800000 */
[----:B--23--:R-:W-:-:S05]  /*1c70*/  IMAD.WIDE R14, R7, 0x4, R8 ;  /* 0x00000004070e7825 */ /* 0x00cfca00078e0208 */
[----:B------:R-:W2:Y:S01]  /*1c80*/  LDG.E R23, desc[UR6][R14.64] ;  /* 0x000000060e177981 */ /* 0x000ea2000c1e1900 */
[----:B------:R-:W-:Y:S01]  /*1c90*/  IMAD.WIDE R16, R0, 0x4, R14 ;  /* 0x0000000400107825 */ /* 0x000fe200078e020e */
[----:B--2--5:R-:W-:-:S13]  /*1ca0*/  FSETP.GEU.AND P0, PT, R23, R2, PT ;  /* 0x000000021700720b */ /* 0x024fda0003f0e000 */
[----:B------:R-:W-:Y:S01]  /*1cb0*/  @!P0 VIADD R21, R5, 0xffffffff ;  /* 0xffffffff05158836 */ /* 0x000fe20000000000 */
[----:B------:R1:W-:Y:S04]  /*1cc0*/  @!P0 STG.E desc[UR6][R12.64], R23 ;  /* 0x000000170c008986 */ /* 0x0003e8000c101906 */
[----:B------:R-:W-:Y:S04]  /*1cd0*/  @!P0 STG.E desc[UR6][R10.64], R21 ;  /* 0x000000150a008986 */ /* 0x000fe8000c101906 */
[----:B------:R-:W2:Y:S01]  /*1ce0*/  LDG.E R25, desc[UR6][R16.64] ;  /* 0x0000000610197981 */ /* 0x000ea2000c1e1900 */
[----:B------:R-:W-:Y:S01]  /*1cf0*/  @!P0 MOV R2, R23 ;  /* 0x0000001700028202 */ /* 0x000fe20000000f00 */
[----:B------:R-:W-:-:S03]  /*1d00*/  IMAD.WIDE R18, R0, 0x4, R16 ;  /* 0x0000000400127825 */ /* 0x000fc600078e0210 */
[----:B--2---:R-:W-:-:S13]  /*1d10*/  FSETP.GEU.AND P0, PT, R25, R2, PT ;  /* 0x000000021900720b */ /* 0x004fda0003f0e000 */
[----:B------:R2:W-:Y:S04]  /*1d20*/  @!P0 STG.E desc[UR6][R12.64], R25 ;  /* 0x000000190c008986 */ /* 0x0005e8000c101906 */
[----:B------:R-:W-:Y:S04]  /*1d30*/  @!P0 STG.E desc[UR6][R10.64], R5 ;  /* 0x000000050a008986 */ /* 0x000fe8000c101906 */
[----:B------:R-:W3:Y:S01]  /*1d40*/  LDG.E R27, desc[UR6][R18.64] ;  /* 0x00000006121b7981 */ /* 0x000ee2000c1e1900 */
[----:B------:R-:W-:Y:S01]  /*1d50*/  @!P0 MOV R2, R25 ;  /* 0x0000001900028202 */ /* 0x000fe20000000f00 */
[----:B------:R-:W-:-:S03]  /*1d60*/  IMAD.WIDE R14, R0, 0x4, R18 ;  /* 0x00000004000e7825 */ /* 0x000fc600078e0212 */
[----:B---3--:R-:W-:-:S13]  /*1d70*/  FSETP.GEU.AND P0, PT, R27, R2, PT ;  /* 0x000000021b00720b */ /* 0x008fda0003f0e000 */
[----:B-1----:R-:W-:Y:S01]  /*1d80*/  @!P0 VIADD R23, R5, 0x1 ;  /* 0x0000000105178836 */ /* 0x002fe20000000000 */
[----:B------:R1:W-:Y:S04]  /*1d90*/  @!P0 STG.E desc[UR6][R12.64], R27 ;  /* 0x0000001b0c008986 */ /* 0x0003e8000c101906 */
[----:B------:R3:W-:Y:S04]  /*1da0*/  @!P0 STG.E desc[UR6][R10.64], R23 ;  /* 0x000000170a008986 */ /* 0x0007e8000c101906 */
[----:B------:R-:W4:Y:S01]  /*1db0*/  LDG.E R29, desc[UR6][R14.64] ;  /* 0x000000060e1d7981 */ /* 0x000f22000c1e1900 */
[----:B------:R-:W-:-:S02]  /*1dc0*/  @!P0 MOV R2, R27 ;  /* 0x0000001b00028202 */ /* 0x000fc40000000f00 */
[----:B------:R-:W-:-:S05]  /*1dd0*/  LEA R7, R0, R7, 0x2 ;  /* 0x0000000700077211 */ /* 0x000fca00078e10ff */
[----:B------:R-:W-:Y:S01]  /*1de0*/  IMAD.WIDE R16, R7, 0x4, R8 ;  /* 0x0000000407107825 */ /* 0x000fe200078e0208 */
[----:B----4-:R-:W-:-:S13]  /*1df0*/  FSETP.GEU.AND P0, PT, R29, R2, PT ;  /* 0x000000021d00720b */ /* 0x010fda0003f0e000 */
[----:B------:R-:W-:Y:S01]  /*1e00*/  @!P0 VIADD R19, R5, 0x2 ;  /* 0x0000000205138836 */ /* 0x000fe20000000000 */
[----:B------:R4:W-:Y:S04]  /*1e10*/  @!P0 STG.E desc[UR6][R12.64], R29 ;  /* 0x0000001d0c008986 */ /* 0x0009e8000c101906 */
[----:B------:R-:W-:Y:S04]  /*1e20*/  @!P0 STG.E desc[UR6][R10.64], R19 ;  /* 0x000000130a008986 */ /* 0x000fe8000c101906 */
[----:B--2---:R-:W2:Y:S01]  /*1e30*/  LDG.E R25, desc[UR6][R16.64] ;  /* 0x0000000610197981 */ /* 0x004ea2000c1e1900 */
[----:B------:R-:W-:Y:S01]  /*1e40*/  @!P0 MOV R2, R29 ;  /* 0x0000001d00028202 */ /* 0x000fe20000000f00 */
[----:B------:R-:W-:-:S03]  /*1e50*/  IMAD.WIDE R14, R0, 0x4, R16 ;  /* 0x00000004000e7825 */ /* 0x000fc600078e0210 */
[----:B--2---:R-:W-:-:S13]  /*1e60*/  FSETP.GEU.AND P0, PT, R25, R2, PT ;  /* 0x000000021900720b */ /* 0x004fda0003f0e000 */
[C---:B------:R-:W-:Y:S01]  /*1e70*/  @!P0 IADD3 R21, PT, PT, R5.reuse, 0x3, RZ ;  /* 0x0000000305158810 */ /* 0x040fe20007ffe0ff */
[----:B------:R-:W-:Y:S04]  /*1e80*/  @!P0 STG.E desc[UR6][R12.64], R25 ;  /* 0x000000190c008986 */ /* 0x000fe8000c101906 */
[----:B------:R-:W-:Y:S04]  /*1e90*/  @!P0 STG.E desc[UR6][R10.64], R21 ;  /* 0x000000150a008986 */ /* 0x000fe8000c101906 */
[----:B-1----:R-:W2:Y:S01]  /*1ea0*/  LDG.E R27, desc[UR6][R14.64] ;  /* 0x000000060e1b7981 */ /* 0x002ea2000c1e1900 */
[----:B------:R-:W-:Y:S01]  /*1eb0*/  @!P0 IMAD.MOV.U32 R2, RZ, RZ, R25 ;  /* 0x000000ffff028224 */ /* 0x000fe200078e0019 */
[----:B---3--:R-:W-:Y:S01]  /*1ec0*/  IADD3 R23, PT, PT, R5, 0x4, RZ ;  /* 0x0000000405177810 */ /* 0x008fe20007ffe0ff */
[----:B------:R-:W-:-:S03]  /*1ed0*/  IMAD.WIDE R16, R0, 0x4, R14 ;  /* 0x0000000400107825 */ /* 0x000fc600078e020e */
[----:B--2---:R-:W-:-:S13]  /*1ee0*/  FSETP.GEU.AND P0, PT, R27, R2, PT ;  /* 0x000000021b00720b */ /* 0x004fda0003f0e000 */
[----:B------:R-:W-:Y:S04]  /*1ef0*/  @!P0 STG.E desc[UR6][R12.64], R27 ;  /* 0x0000001b0c008986 */ /* 0x000fe8000c101906 */
[----:B------:R-:W-:Y:S04]  /*1f00*/  @!P0 STG.E desc[UR6][R10.64], R23 ;  /* 0x000000170a008986 */ /* 0x000fe8000c101906 */
[----:B----4-:R-:W2:Y:S01]  /*1f10*/  LDG.E R29, desc[UR6][R16.64] ;  /* 0x00000006101d7981 */ /* 0x010ea2000c1e1900 */
[----:B------:R-:W-:Y:S01]  /*1f20*/  @!P0 MOV R2, R27 ;  /* 0x0000001b00028202 */ /* 0x000fe20000000f00 */
[----:B------:R-:W-:-:S03]  /*1f30*/  IMAD.WIDE R14, R0, 0x4, R16 ;  /* 0x00000004000e7825 */ /* 0x000fc600078e0210 */
[----:B--2---:R-:W-:-:S13]  /*1f40*/  FSETP.GEU.AND P0, PT, R29, R2, PT ;  /* 0x000000021d00720b */ /* 0x004fda0003f0e000 */
[----:B------:R-:W-:Y:S01]  /*1f50*/  @!P0 VIADD R5, R23, 0x1 ;  /* 0x0000000117058836 */ /* 0x000fe20000000000 */
[----:B------:R-:W-:Y:S04]  /*1f60*/  @!P0 STG.E desc[UR6][R12.64], R29 ;  /* 0x0000001d0c008986 */ /* 0x000fe8000c101906 */
[----:B------:R1:W-:Y:S04]  /*1f70*/  @!P0 STG.E desc[UR6][R10.64], R5 ;  /* 0x000000050a008986 */ /* 0x0003e8000c101906 */
[----:B------:R-:W2:Y:S01]  /*1f80*/  LDG.E R15, desc[UR6][R14.64] ;  /* 0x000000060e0f7981 */ /* 0x000ea2000c1e1900 */
[----:B------:R-:W-:Y:S01]  /*1f90*/  @!P0 MOV R2, R29 ;  /* 0x0000001d00028202 */ /* 0x000fe20000000f00 */
[----:B------:R-:W-:Y:S01]  /*1fa0*/  VIADD R4, R4, 0x4 ;  /* 0x0000000404047836 */ /* 0x000fe20000000000 */
[----:B------:R-:W-:-:S02]  /*1fb0*/  PLOP3.LUT P0, PT, PT, PT, PT, 0x8, 0x80 ;  /* 0x000000000080781c */ /* 0x000fc40003f0e170 */
[----:B------:R-:W-:Y:S01]  /*1fc0*/  LEA R7, R0, R7, 0x2 ;  /* 0x0000000700077211 */ /* 0x000fe200078e10ff */
[----:B------:R-:W-:Y:S01]  /*1fd0*/  VIADD R4, R4, 0x4 ;  /* 0x0000000404047836 */ /* 0x000fe20000000000 */
[----:B-1----:R-:W-:Y:S02]  /*1fe0*/  IADD3 R5, PT, PT, R23, 0x4, RZ ;  /* 0x0000000417057810 */ /* 0x002fe40007ffe0ff */
[----:B--2---:R-:W-:-:S13]  /*1ff0*/  FSETP.GEU.AND P1, PT, R15, R2, PT ;  /* 0x000000020f00720b */ /* 0x004fda0003f2e000 */
[----:B------:R-:W-:Y:S01]  /*2000*/  @!P1 IADD3 R19, PT, PT, R23, 0x2, RZ ;  /* 0x0000000217139810 */ /* 0x000fe20007ffe0ff */
[----:B------:R1:W-:Y:S01]  /*2010*/  @!P1 STG.E desc[UR6][R12.64], R15 ;  /* 0x0000000f0c009986 */ /* 0x0003e2000c101906 */
[----:B------:R-:W-:-:S03]  /*2020*/  @!P1 MOV R2, R15 ;  /* 0x0000000f00029202 */ /* 0x000fc60000000f00 */
[----:B------:R1:W-:Y:S04]  /*2030*/  @!P1 STG.E desc[UR6][R10.64], R19 ;  /* 0x000000130a009986 */ /* 0x0003e8000c101906 */
.L_x_34:
[----:B------:R-:W-:-:S13]  /*2040*/  ISETP.NE.OR P0, PT, R4, RZ, P0 ;  /* 0x000000ff0400720c */ /* 0x000fda0000705670 */
[----:B------:R-:W-:Y:S05]  /*2050*/  @!P0 EXIT ;  /* 0x000000000000894d */ /* 0x000fea0003800000 */
.L_x_31:
[----:B-1234-:R-:W-:-:S05]  /*2060*/  IMAD.WIDE R14, R7, 0x4, R8 ;  /* 0x00000004070e7825 */ /* 0x01efca00078e0208 */
[----:B------:R-:W2:Y:S01]  /*2070*/  LDG.E R23, desc[UR6][R14.64] ;  /* 0x000000060e177981 */ /* 0x000ea2000c1e1900 */
[----:B0-----:R-:W-:Y:S01]  /*2080*/  IMAD.WIDE R16, R3, 0x4, R14 ;  /* 0x0000000403107825 */ /* 0x001fe200078e020e */
[----:B--2--5:R-:W-:-:S13]  /*2090*/  FSETP.GEU.AND P0, PT, R23, R2, PT ;  /* 0x000000021700720b */ /* 0x024fda0003f0e000 */
[----:B------:R-:W-:Y:S01]  /*20a0*/  @!P0 IADD3 R21, PT, PT, R5, -0x1, RZ ;  /* 0xffffffff05158810 */ /* 0x000fe20007ffe0ff */
[----:B------:R0:W-:Y:S04]  /*20b0*/  @!P0 STG.E desc[UR6][R12.64], R23 ;  /* 0x000000170c008986 */ /* 0x0001e8000c101906 */
[----:B------:R-:W-:Y:S04]  /*20c0*/  @!P0 STG.E desc[UR6][R10.64], R21 ;  /* 0x000000150a008986 */ /* 0x000fe8000c101906 */
[----:B------:R-:W2:Y:S01]  /*20d0*/  LDG.E R25, desc[UR6][R16.64] ;  /* 0x0000000610197981 */ /* 0x000ea2000c1e1900 */
[----:B------:R-:W-:-:S02]  /*20e0*/  @!P0 IMAD.MOV.U32 R2, RZ, RZ, R23 ;  /* 0x000000ffff028224 */ /* 0x000fc400078e0017 */
[----:B------:R-:W-:-:S03]  /*20f0*/  IMAD.WIDE R18, R3, 0x4, R16 ;  /* 0x0000000403127825 */ /* 0x000fc600078e0210 */
[----:B--2---:R-:W-:-:S13]  /*2100*/  FSETP.GEU.AND P0, PT, R25, R2, PT ;  /* 0x000000021900720b */ /* 0x004fda0003f0e000 */
[----:B------:R-:W-:Y:S04]  /*2110*/  @!P0 STG.E desc[UR6][R12.64], R25 ;  /* 0x000000190c008986 */ /* 0x000fe8000c101906 */
[----:B------:R1:W-:Y:S04]  /*2120*/  @!P0 STG.E desc[UR6][R10.64], R5 ;  /* 0x000000050a008986 */ /* 0x0003e8000c101906 */
[----:B------:R-:W2:Y:S01]  /*2130*/  LDG.E R27, desc[UR6][R18.64] ;  /* 0x00000006121b7981 */ /* 0x000ea2000c1e1900 */
[----:B------:R-:W-:Y:S01]  /*2140*/  @!P0 MOV R2, R25 ;  /* 0x0000001900028202 */ /* 0x000fe20000000f00 */
[----:B------:R-:W-:-:S03]  /*2150*/  IMAD.WIDE R14, R3, 0x4, R18 ;  /* 0x00000004030e7825 */ /* 0x000fc600078e0212 */
[----:B--2---:R-:W-:-:S13]  /*2160*/  FSETP.GEU.AND P0, PT, R27, R2, PT ;  /* 0x000000021b00720b */ /* 0x004fda0003f0e000 */
[----:B0-----:R-:W-:Y:S01]  /*2170*/  @!P0 IADD3 R23, PT, PT, R5, 0x1, RZ ;  /* 0x0000000105178810 */ /* 0x001fe20007ffe0ff */
[----:B------:R4:W-:Y:S04]  /*2180*/  @!P0 STG.E desc[UR6][R12.64], R27 ;  /* 0x0000001b0c008986 */ /* 0x0009e8000c101906 */
[----:B------:R4:W-:Y:S04]  /*2190*/  @!P0 STG.E desc[UR6][R10.64], R23 ;  /* 0x000000170a008986 */ /* 0x0009e8000c101906 */
[----:B------:R-:W2:Y:S01]  /*21a0*/  LDG.E R15, desc[UR6][R14.64] ;  /* 0x000000060e0f7981 */ /* 0x000ea2000c1e1900 */
[----:B------:R-:W-:Y:S01]  /*21b0*/  @!P0 IMAD.MOV.U32 R2, RZ, RZ, R27 ;  /* 0x000000ffff028224 */ /* 0x000fe200078e001b */
[----:B------:R-:W-:-:S02]  /*21c0*/  IADD3 R4, PT, PT, R4, 0x4, RZ ;  /* 0x0000000404047810 */ /* 0x000fc40007ffe0ff */
[----:B------:R-:W-:Y:S02]  /*21d0*/  LEA R7, R3, R7, 0x2 ;  /* 0x0000000703077211 */ /* 0x000fe400078e10ff */
[----:B------:R-:W-:Y:S02]  /*21e0*/  ISETP.NE.AND P1, PT, R4, RZ, PT ;  /* 0x000000ff0400720c */ /* 0x000fe40003f25270 */
[----:B--2---:R-:W-:-:S13]  /*21f0*/  FSETP.GEU.AND P0, PT, R15, R2, PT ;  /* 0x000000020f00720b */ /* 0x004fda0003f0e000 */
[C---:B------:R-:W-:Y:S01]  /*2200*/  @!P0 IADD3 R17, PT, PT, R5.reuse, 0x2, RZ ;  /* 0x0000000205118810 */ /* 0x040fe20007ffe0ff */
[----:B------:R4:W-:Y:S01]  /*2210*/  @!P0 STG.E desc[UR6][R12.64], R15 ;  /* 0x0000000f0c008986 */ /* 0x0009e2000c101906 */
[----:B------:R-:W-:Y:S01]  /*2220*/  @!P0 IMAD.MOV.U32 R2, RZ, RZ, R15 ;  /* 0x000000ffff028224 */ /* 0x000fe200078e000f */
[----:B-1----:R-:W-:Y:S02]  /*2230*/  IADD3 R5, PT, PT, R5, 0x4, RZ ;  /* 0x0000000405057810 */ /* 0x002fe40007ffe0ff */
[----:B------:R4:W-:Y:S01]  /*2240*/  @!P0 STG.E desc[UR6][R10.64], R17 ;  /* 0x000000110a008986 */ /* 0x0009e2000c101906 */
[----:B------:R-:W-:Y:S05]  /*2250*/  @P1 BRA `(.L_x_31) ;  /* 0xfffffffc00801947 */ /* 0x000fea000383ffff */
[----:B------:R-:W-:Y:S05]  /*2260*/  EXIT ;  /* 0x000000000000794d */ /* 0x000fea0003800000 */
.L_x_35:
        /* <DEDUP_REMOVED lines=9> */
.L_x_48:


//--------------------- .text._Z23cuComputeDistanceGlobalPKfiS0_iiPf --------------------------
	.section	.text._Z23cuComputeDistanceGlobalPKfiS0_iiPf,"ax",@progbits
	.align	128
        .global         _Z23cuComputeDistanceGlobalPKfiS0_iiPf
        .type           _Z23cuComputeDistanceGlobalPKfiS0_iiPf,@function
        .size           _Z23cuComputeDistanceGlobalPKfiS0_iiPf,(.L_x_49 - _Z23cuComputeDistanceGlobalPKfiS0_iiPf)
        .other          _Z23cuComputeDistanceGlobalPKfiS0_iiPf,@"STO_CUDA_ENTRY STV_DEFAULT"
_Z23cuComputeDistanceGlobalPKfiS0_iiPf:
.text._Z23cuComputeDistanceGlobalPKfiS0_iiPf:
[----:B------:R-:W-:Y:S01]  /*0000*/  LDC R1, c[0x0][0x37c] ;  /* 0x0000df00ff017b82 */ /* 0x000fe20000000800 */
[----:B------:R-:W0:Y:S07]  /*0010*/  S2R R4, SR_CTAID.Y ;  /* 0x0000000000047919 */ /* 0x000e2e0000002600 */
[----:B------:R-:W1:Y:S01]  /*0020*/  LDC.64 R8, c[0x0][0x398] ;  /* 0x0000e600ff087b82 */ /* 0x000e620000000a00 */
[----:B------:R-:W2:Y:S01]  /*0030*/  LDCU UR4, c[0x0][0x388] ;  /* 0x00007100ff0477ac */ /* 0x000ea20008000800 */
[----:B------:R-:W-:Y:S01]  /*0040*/  HFMA2 R12, -RZ, RZ, 0, 0 ;  /* 0x00000000ff0c7431 */ /* 0x000fe200000001ff */
[----:B------:R-:W3:Y:S01]  /*0050*/  S2R R5, SR_CTAID.X ;  /* 0x0000000000057919 */ /* 0x000ee20000002500 */
[----:B------:R-:W4:Y:S01]  /*0060*/  LDCU.64 UR6, c[0x0][0x358] ;  /* 0x00006b00ff0677ac */ /* 0x000f220008000a00 */
[----:B------:R-:W5:Y:S03]  /*0070*/  S2R R10, SR_TID.X ;  /* 0x00000000000a7919 */ /* 0x000f660000002100 */
[----:B------:R-:W4:Y:S01]  /*0080*/  S2UR UR5, SR_CgaCtaId ;  /* 0x00000000000579c3 */ /* 0x000f220000008800 */
[----:B------:R-:W5:Y:S01]  /*0090*/  S2R R11, SR_TID.Y ;  /* 0x00000000000b7919 */ /* 0x000f620000002200 */
[----:B--2---:R-:W-:Y:S01]  /*00a0*/  MOV R0, UR4 ;  /* 0x0000000400007c02 */ /* 0x004fe20008000f00 */
[----:B------:R-:W-:Y:S01]  /*00b0*/  UMOV UR4, 0x400 ;  /* 0x0000040000047882 */ /* 0x000fe20000000000 */
[----:B-1----:R-:W-:-:S03]  /*00c0*/  IADD3 R9, PT, PT, R9, -0x1, RZ ;  /* 0xffffffff09097810 */ /* 0x002fc60007ffe0ff */
[----:B------:R-:W-:Y:S01]  /*00d0*/  IMAD.SHL.U32 R6, R0, 0x10, RZ ;  /* 0x0000001000067824 */ /* 0x000fe200078e00ff */
[----:B------:R-:W-:Y:S01]  /*00e0*/  SHF.L.U32 R7, R8, 0x4, RZ ;  /* 0x0000000408077819 */ /* 0x000fe200000006ff */
[----:B------:R-:W-:Y:S01]  /*00f0*/  IMAD R9, R9, R0, RZ ;  /* 0x0000000009097224 */ /* 0x000fe200078e02ff */
[----:B0-----:R-:W-:Y:S01]  /*0100*/  SHF.L.U32 R4, R4, 0x4, RZ ;  /* 0x0000000404047819 */ /* 0x001fe200000006ff */
[----:B----4-:R-:W-:-:S03]  /*0110*/  ULEA UR8, UR5, UR4, 0x18 ;  /* 0x0000000405087291 */ /* 0x010fc6000f8ec0ff */
[----:B------:R-:W-:Y:S02]  /*0120*/  ISETP.GE.AND P0, PT, R9, RZ, PT ;  /* 0x000000ff0900720c */ /* 0x000fe40003f06270 */
[----:B---3--:R-:W-:Y:S02]  /*0130*/  SHF.L.U32 R5, R5, 0x4, RZ ;  /* 0x0000000405057819 */ /* 0x008fe400000006ff */
[C---:B------:R-:W-:Y:S02]  /*0140*/  IADD3 R2, PT, PT, R4.reuse, R9, RZ ;  /* 0x0000000904027210 */ /* 0x040fe40007ffe0ff */
[----:B-----5:R-:W-:Y:S01]  /*0150*/  IADD3 R13, PT, PT, R5, R10, RZ ;  /* 0x0000000a050d7210 */ /* 0x020fe20007ffe0ff */
[----:B------:R0:W-:Y:S01]  /*0160*/  STS.128 [UR8+0x800], R4 ;  /* 0x00080004ff007988 */ /* 0x0001e20008000c08 */
[----:B------:R-:W-:-:S03]  /*0170*/  IADD3 R9, PT, PT, R4, R11, RZ ;  /* 0x0000000b04097210 */ /* 0x000fc60007ffe0ff */
[----:B------:R0:W-:Y:S02]  /*0180*/  STS [UR8+0x810], R2 ;  /* 0x00081002ff007988 */ /* 0x0001e40008000808 */
[----:B------:R-:W-:Y:S05]  /*0190*/  @!P0 BRA `(.L_x_36) ;  /* 0x00000008003c8947 */ /* 0x000fea0003800000 */
[----:B0-----:R-:W-:Y:S01]  /*01a0*/  IABS R6, R0 ;  /* 0x0000000000067213 */ /* 0x001fe20000000000 */
[----:B------:R-:W0:Y:S01]  /*01b0*/  LDC R14, c[0x0][0x388] ;  /* 0x0000e200ff0e7b82 */ /* 0x000e220000000800 */
[----:B------:R-:W-:Y:S01]  /*01c0*/  MOV R7, R4 ;  /* 0x0000000400077202 */ /* 0x000fe20000000f00 */
[----:B------:R-:W-:Y:S01]  /*01d0*/  UIADD3 UR4, UPT, UPT, UR4, 0x400, URZ ;  /* 0x0000040004047890 */ /* 0x000fe2000fffe0ff */
[----:B------:R-:W1:Y:S01]  /*01e0*/  I2F.RP R12, R6 ;  /* 0x00000006000c7306 */ /* 0x000e620000209400 */
[----:B------:R-:W-:Y:S01]  /*01f0*/  LEA R21, R11, UR8, 0x6 ;  /* 0x000000080b157c11 */ /* 0x000fe2000f8e30ff */
[----:B------:R-:W2:Y:S01]  /*0200*/  LDCU UR10, c[0x0][0x398] ;  /* 0x00007300ff0a77ac */ /* 0x000ea20008000800 */
[----:B------:R-:W-:Y:S02]  /*0210*/  IADD3 R15, PT, PT, R7, R10, RZ ;  /* 0x0000000a070f7210 */ /* 0x000fe40007ffe0ff */
[----:B------:R-:W3:Y:S01]  /*0220*/  LDC.64 R2, c[0x0][0x380] ;  /* 0x0000e000ff027b82 */ /* 0x000ee20000000a00 */
[----:B------:R-:W-:Y:S01]  /*0230*/  ULEA UR4, UR5, UR4, 0x18 ;  /* 0x0000000405047291 */ /* 0x000fe2000f8ec0ff */
[----:B------:R-:W-:Y:S01]  /*0240*/  ISETP.GE.AND P1, PT, R15, R0, PT ;  /* 0x000000000f00720c */ /* 0x000fe20003f26270 */
[----:B------:R-:W4:Y:S01]  /*0250*/  LDCU UR9, c[0x0][0x39c] ;  /* 0x00007380ff0977ac */ /* 0x000f220008000800 */
[----:B------:R-:W-:-:S02]  /*0260*/  ISETP.GE.AND P0, PT, R13, R8, PT ;  /* 0x000000080d00720c */ /* 0x000fc40003f06270 */
[----:B------:R-:W-:Y:S02]  /*0270*/  MOV R16, R5 ;  /* 0x0000000500107202 */ /* 0x000fe40000000f00 */
[----:B------:R-:W-:Y:S01]  /*0280*/  LEA R20, R10, UR4, 0x2 ;  /* 0x000000040a147c11 */ /* 0x000fe2000f8e10ff */
[----:B-1----:R-:W1:Y:S01]  /*0290*/  MUFU.RCP R12, R12 ;  /* 0x0000000c000c7308 */ /* 0x002e620000001000 */
[----:B------:R-:W-:Y:S01]  /*02a0*/  ISETP.LT.AND P0, PT, R9, R0, !P0 ;  /* 0x000000000900720c */ /* 0x000fe20004701270 */
[----:B-1----:R-:W-:Y:S02]  /*02b0*/  VIADD R18, R12, 0xffffffe ;  /* 0x0ffffffe0c127836 */ /* 0x002fe40000000000 */
[----:B------:R-:W-:-:S04]  /*02c0*/  IMAD.MOV.U32 R12, RZ, RZ, RZ ;  /* 0x000000ffff0c7224 */ /* 0x000fc800078e00ff */
[----:B------:R1:W5:Y:S02]  /*02d0*/  F2I.FTZ.U32.TRUNC.NTZ R19, R18 ;  /* 0x0000001200137305 */ /* 0x000364000021f000 */
[----:B-1----:R-:W-:Y:S02]  /*02e0*/  MOV R18, RZ ;  /* 0x000000ff00127202 */ /* 0x002fe40000000f00 */
[----:B-----5:R-:W-:-:S05]  /*02f0*/  IADD3 R17, PT, PT, RZ, -R19, RZ ;  /* 0x80000013ff117210 */ /* 0x020fca0007ffe0ff */
[----:B------:R-:W-:Y:S02]  /*0300*/  IMAD R15, R17, R6, RZ ;  /* 0x00000006110f7224 */ /* 0x000fe400078e02ff */
[C---:B------:R-:W-:Y:S01]  /*0310*/  IMAD R17, R11.reuse, R8, R10 ;  /* 0x000000080b117224 */ /* 0x040fe200078e020a */
[----:B------:R-:W-:Y:S01]  /*0320*/  LEA R8, R11, R20, 0x6 ;  /* 0x000000140b087211 */ /* 0x000fe200078e30ff */
[----:B------:R-:W-:Y:S01]  /*0330*/  IMAD.HI.U32 R15, R19, R15, R18 ;  /* 0x0000000f130f7227 */ /* 0x000fe200078e0012 */
[----:B------:R-:W-:-:S03]  /*0340*/  LEA R19, R10, R21, 0x2 ;  /* 0x000000150a137211 */ /* 0x000fc600078e10ff */
[C---:B------:R-:W-:Y:S02]  /*0350*/  IMAD R18, R11.reuse, R0, R10 ;  /* 0x000000000b127224 */ /* 0x040fe400078e020a */
[----:B0-234-:R-:W-:-:S07]  /*0360*/  IMAD R21, R11, -0x3c, R21 ;  /* 0xffffffc40b157824 */ /* 0x01dfce00078e0215 */
.L_x_44:
[----:B------:R-:W-:Y:S01]  /*0370*/  IABS R22, R7 ;  /* 0x0000000700167213 */ /* 0x000fe20000000000 */
[----:B------:R-:W-:Y:S01]  /*0380*/  BSSY.RECONVERGENT B0, `(.L_x_37) ;  /* 0x0000024000007945 */ /* 0x000fe20003800200 */
[----:B------:R-:W-:Y:S01]  /*0390*/  MOV R0, R14 ;  /* 0x0000000e00007202 */ /* 0x000fe20000000f00 */
[----:B---3--:R-:W-:Y:S02]  /*03a0*/  HFMA2 R23, -RZ, RZ, 0, 0 ;  /* 0x00000000ff177431 */ /* 0x008fe400000001ff */
[----:B------:R-:W-:Y:S01]  /*03b0*/  IMAD.HI.U32 R4, R15, R22, RZ ;  /* 0x000000160f047227 */ /* 0x000fe200078e00ff */
[----:B------:R-:W-:-:S04]  /*03c0*/  IABS R24, R0 ;  /* 0x0000000000187213 */ /* 0x000fc80000000000 */
[----:B------:R-:W-:-:S05]  /*03d0*/  IADD3 R5, PT, PT, -R4, RZ, RZ ;  /* 0x000000ff04057210 */ /* 0x000fca0007ffe1ff */
[----:B------:R-:W-:-:S05]  /*03e0*/  IMAD R5, R24, R5, R22 ;  /* 0x0000000518057224 */ /* 0x000fca00078e0216 */
[----:B------:R-:W-:-:S13]  /*03f0*/  ISETP.GT.U32.AND P4, PT, R6, R5, PT ;  /* 0x000000050600720c */ /* 0x000fda0003f84070 */
[----:B------:R-:W-:Y:S01]  /*0400*/  @!P4 IADD3 R5, PT, PT, R5, -R24, RZ ;  /* 0x800000180505c210 */ /* 0x000fe20007ffe0ff */
[----:B------:R-:W-:Y:S01]  /*0410*/  @!P4 VIADD R4, R4, 0x1 ;  /* 0x000000010404c836 */ /* 0x000fe20000000000 */
[----:B------:R-:W-:Y:S02]  /*0420*/  ISETP.NE.AND P4, PT, R0, RZ, PT ;  /* 0x000000ff0000720c */ /* 0x000fe40003f85270 */
[----:B------:R-:W-:Y:S02]  /*0430*/  ISETP.GE.U32.AND P2, PT, R5, R6, PT ;  /* 0x000000060500720c */ /* 0x000fe40003f46070 */
[----:B------:R-:W-:-:S04]  /*0440*/  LOP3.LUT R5, R7, R0, RZ, 0x3c, !PT ;  /* 0x0000000007057212 */ /* 0x000fc800078e3cff */
[----:B------:R-:W-:-:S07]  /*0450*/  ISETP.GE.AND P3, PT, R5, RZ, PT ;  /* 0x000000ff0500720c */ /* 0x000fce0003f66270 */
[----:B------:R-:W-:-:S06]  /*0460*/  @P2 IADD3 R4, PT, PT, R4, 0x1, RZ ;  /* 0x0000000104042810 */ /* 0x000fcc0007ffe0ff */
[----:B------:R-:W-:Y:S02]  /*0470*/  @!P3 IADD3 R4, PT, PT, -R4, RZ, RZ ;  /* 0x000000ff0404b210 */ /* 0x000fe40007ffe1ff */
[----:B------:R-:W-:-:S04]  /*0480*/  @!P4 LOP3.LUT R4, RZ, R0, RZ, 0x33, !PT ;  /* 0x00000000ff04c212 */ /* 0x000fc800078e33ff */
[----:B------:R-:W-:-:S04]  /*0490*/  IADD3 R4, PT, PT, R4, R11, RZ ;  /* 0x0000000b04047210 */ /* 0x000fc80007ffe0ff */
[----:B------:R-:W-:-:S13]  /*04a0*/  ISETP.GE.AND P2, PT, R4, UR9, PT ;  /* 0x0000000904007c0c */ /* 0x000fda000bf46270 */
[----:B--2---:R-:W-:Y:S05]  /*04b0*/  @P2 BRA `(.L_x_38) ;  /* 0x00000000003c2947 */ /* 0x004fea0003800000 */
[----:B------:R-:W-:Y:S01]  /*04c0*/  BSSY.RECONVERGENT B1, `(.L_x_39) ;  /* 0x0000006000017945 */ /* 0x000fe20003800200 */
[----:B------:R-:W-:-:S03]  /*04d0*/  MOV R4, RZ ;  /* 0x000000ff00047202 */ /* 0x000fc60000000f00 */
[----:B------:R-:W-:Y:S05]  /*04e0*/  @P1 BRA `(.L_x_40) ;  /* 0x00000000000c1947 */ /* 0x000fea0003800000 */
[----:B------:R-:W-:-:S04]  /*04f0*/  IMAD.IADD R5, R18, 0x1, R7 ;  /* 0x0000000112057824 */ /* 0x000fc800078e0207 */
[----:B------:R-:W-:-:S06]  /*0500*/  IMAD.WIDE R4, R5, 0x4, R2 ;  /* 0x0000000405047825 */ /* 0x000fcc00078e0202 */
[----:B------:R0:W5:Y:S02]  /*0510*/  LDG.E.CONSTANT R4, desc[UR6][R4.64] ;  /* 0x0000000604047981 */ /* 0x000164000c1e9900 */
.L_x_40:
[----:B------:R-:W-:Y:S05]  /*0520*/  BSYNC.RECONVERGENT B1 ;  /* 0x0000000000017941 */ /* 0x000fea0003800200 */
.L_x_39:
[----:B-----5:R1:W-:Y:S01]  /*0530*/  STS [R19], R4 ;  /* 0x0000000413007388 */ /* 0x0203e20000000800 */
[----:B------:R-:W-:-:S13]  /*0540*/  ISETP.GE.AND P2, PT, R13, UR10, PT ;  /* 0x0000000a0d007c0c */ /* 0x000fda000bf46270 */
[----:B-1----:R-:W-:Y:S05]  /*0550*/  @P2 BRA `(.L_x_41) ;  /* 0x0000000000182947 */ /* 0x002fea0003800000 */
[----:B0-----:R-:W0:Y:S01]  /*0560*/  LDC.64 R4, c[0x0][0x390] ;  /* 0x0000e400ff047b82 */ /* 0x001e220000000a00 */
[----:B------:R-:W-:-:S05]  /*0570*/  IADD3 R23, PT, PT, R17, R16, RZ ;  /* 0x0000001011177210 */ /* 0x000fca0007ffe0ff */
[----:B0-----:R-:W-:-:S05]  /*0580*/  IMAD.WIDE R4, R23, 0x4, R4 ;  /* 0x0000000417047825 */ /* 0x001fca00078e0204 */
[----:B------:R1:W5:Y:S01]  /*0590*/  LDG.E.CONSTANT R23, desc[UR6][R4.64] ;  /* 0x0000000604177981 */ /* 0x000362000c1e9900 */
[----:B------:R-:W-:Y:S05]  /*05a0*/  BRA `(.L_x_41) ;  /* 0x0000000000047947 */ /* 0x000fea0003800000 */
.L_x_38:
[----:B------:R2:W-:Y:S02]  /*05b0*/  STS [R19], RZ ;  /* 0x000000ff13007388 */ /* 0x0005e40000000800 */
.L_x_41:
[----:B------:R-:W-:Y:S05]  /*05c0*/  BSYNC.RECONVERGENT B0 ;  /* 0x0000000000007941 */ /* 0x000fea0003800200 */
.L_x_37:
[----:B-----5:R3:W-:Y:S01]  /*05d0*/  STS [R8], R23 ;  /* 0x0000001708007388 */ /* 0x0207e20000000800 */
[----:B------:R-:W-:Y:S01]  /*05e0*/  BSSY.RECONVERGENT B0, `(.L_x_42) ;  /* 0x0000043000007945 */ /* 0x000fe20003800200 */
[----:B------:R-:W-:Y:S06]  /*05f0*/  BAR.SYNC.DEFER_BLOCKING 0x0 ;  /* 0x0000000000007b1d */ /* 0x000fec0000010000 */
[----:B------:R-:W-:Y:S05]  /*0600*/  @!P0 BRA `(.L_x_43) ;  /* 0x0000000400008947 */ /* 0x000fea0003800000 */
[----:B------:R-:W-:Y:S04]  /*0610*/  LDS R22, [R21] ;  /* 0x0000000015167984 */ /* 0x000fe80000000800 */
[----:B---3--:R-:W3:Y:S04]  /*0620*/  LDS R23, [R20] ;  /* 0x0000000014177984 */ /* 0x008ee80000000800 */
[----:B------:R-:W-:Y:S04]  /*0630*/  LDS R26, [R21+0x40] ;  /* 0x00004000151a7984 */ /* 0x000fe80000000800 */
[----:B------:R-:W4:Y:S04]  /*0640*/  LDS R27, [R20+0x40] ;  /* 0x00004000141b7984 */ /* 0x000f280000000800 */
[----:B-1----:R-:W-:Y:S04]  /*0650*/  LDS R4, [R21+0x80] ;  /* 0x0000800015047984 */ /* 0x002fe80000000800 */
[----:B0-----:R-:W0:Y:S01]  /*0660*/  LDS R5, [R20+0x80] ;  /* 0x0000800014057984 */ /* 0x001e220000000800 */
[----:B---3--:R-:W-:-:S03]  /*0670*/  FADD R25, R22, -R23 ;  /* 0x8000001716197221 */ /* 0x008fc60000000000 */
[----:B------:R-:W-:Y:S01]  /*0680*/  LDS R22, [R21+0xc0] ;  /* 0x0000c00015167984 */ /* 0x000fe20000000800 */
[----:B------:R-:W-:-:S03]  /*0690*/  FFMA R24, R25, R25, R12 ;  /* 0x0000001919187223 */ /* 0x000fc6000000000c */
[----:B------:R-:W1:Y:S01]  /*06a0*/  LDS R23, [R20+0xc0] ;  /* 0x0000c00014177984 */ /* 0x000e620000000800 */
[----:B----4-:R-:W-:-:S03]  /*06b0*/  FADD R27, R26, -R27 ;  /* 0x8000001b1a1b7221 */ /* 0x010fc60000000000 */
[----:B------:R-:W-:Y:S01]  /*06c0*/  LDS R12, [R21+0x100] ;  /* 0x00010000150c7984 */ /* 0x000fe20000000800 */
[----:B------:R-:W-:-:S03]  /*06d0*/  FFMA R24, R27, R27, R24 ;  /* 0x0000001b1b187223 */ /* 0x000fc60000000018 */
[----:B------:R-:W3:Y:S01]  /*06e0*/  LDS R25, [R20+0x100] ;  /* 0x0001000014197984 */ /* 0x000ee20000000800 */
[----:B0-----:R-:W-:-:S03]  /*06f0*/  FADD R27, R4, -R5 ;  /* 0x80000005041b7221 */ /* 0x001fc60000000000 */
[----:B------:R-:W-:Y:S01]  /*0700*/  LDS R4, [R21+0x140] ;  /* 0x0001400015047984 */ /* 0x000fe20000000800 */
[----:B------:R-:W-:-:S03]  /*0710*/  FFMA R24, R27, R27, R24 ;  /* 0x0000001b1b187223 */ /* 0x000fc60000000018 */
[----:B------:R-:W0:Y:S01]  /*0720*/  LDS R5, [R20+0x140] ;  /* 0x0001400014057984 */ /* 0x000e220000000800 */
[----:B-1----:R-:W-:-:S03]  /*0730*/  FADD R27, R22, -R23 ;  /* 0x80000017161b7221 */ /* 0x002fc60000000000 */
[----:B------:R-:W-:Y:S01]  /*0740*/  LDS R22, [R21+0x180] ;  /* 0x0001800015167984 */ /* 0x000fe20000000800 */
[----:B------:R-:W-:-:S03]  /*0750*/  FFMA R24, R27, R27, R24 ;  /* 0x0000001b1b187223 */ /* 0x000fc60000000018 */
[----:B------:R-:W1:Y:S01]  /*0760*/  LDS R23, [R20+0x180] ;  /* 0x0001800014177984 */ /* 0x000e620000000800 */
[----:B---3--:R-:W-:-:S03]  /*0770*/  FADD R27, R12, -R25 ;  /* 0x800000190c1b7221 */ /* 0x008fc60000000000 */
        /* <DEDUP_REMOVED lines=25> */
[----:B------:R-:W-:Y:S01]  /*0910*/  FFMA R24, R25, R25, R24 ;  /* 0x0000001919187223 */ /* 0x000fe20000000018 */
[----:B0-----:R-:W-:Y:S02]  /*0920*/  FADD R25, R5, -R4 ;  /* 0x8000000405197221 */ /* 0x001fe40000000000 */
[----:B------:R-:W-:Y:S02]  /*0930*/  LDS R5, [R21+0x340] ;  /* 0x0003400015057984 */ /* 0x000fe40000000800 */
[----:B------:R-:W-:Y:S02]  /*0940*/  FFMA R24, R25, R25, R24 ;  /* 0x0000001919187223 */ /* 0x000fe40000000018 */
[----:B------:R-:W0:Y:S04]  /*0950*/  LDS R4, [R20+0x340] ;  /* 0x0003400014047984 */ /* 0x000e280000000800 */
[----:B------:R-:W3:Y:S01]  /*0960*/  LDS R25, [R21+0x380] ;  /* 0x0003800015197984 */ /* 0x000ee20000000800 */
[----:B-1----:R-:W-:-:S03]  /*0970*/  FADD R27, R22, -R23 ;  /* 0x80000017161b7221 */ /* 0x002fc60000000000 */
[----:B------:R-:W-:Y:S01]  /*0980*/  LDS R22, [R21+0x3c0] ;  /* 0x0003c00015167984 */ /* 0x000fe20000000800 */
[----:B------:R-:W-:-:S03]  /*0990*/  FFMA R24, R27, R27, R24 ;  /* 0x0000001b1b187223 */ /* 0x000fc60000000018 */
[----:B------:R-:W1:Y:S01]  /*09a0*/  LDS R23, [R20+0x3c0] ;  /* 0x0003c00014177984 */ /* 0x000e620000000800 */
[----:B0-----:R-:W-:-:S04]  /*09b0*/  FADD R5, R5, -R4 ;  /* 0x8000000405057221 */ /* 0x001fc80000000000 */
[----:B------:R-:W-:Y:S01]  /*09c0*/  FFMA R24, R5, R5, R24 ;  /* 0x0000000505187223 */ /* 0x000fe20000000018 */
[----:B---3--:R-:W-:-:S04]  /*09d0*/  FADD R25, R25, -R12 ;  /* 0x8000000c19197221 */ /* 0x008fc80000000000 */
[----:B------:R-:W-:Y:S01]  /*09e0*/  FFMA R24, R25, R25, R24 ;  /* 0x0000001919187223 */ /* 0x000fe20000000018 */
[----:B-1----:R-:W-:-:S04]  /*09f0*/  FADD R23, R22, -R23 ;  /* 0x8000001716177221 */ /* 0x002fc80000000000 */
[----:B------:R-:W-:-:S07]  /*0a00*/  FFMA R12, R23, R23, R24 ;  /* 0x00000017170c7223 */ /* 0x000fce0000000018 */
.L_x_43:
[----:B------:R-:W-:Y:S05]  /*0a10*/  BSYNC.RECONVERGENT B0 ;  /* 0x0000000000007941 */ /* 0x000fea0003800200 */
.L_x_42:
[----:B------:R-:W-:Y:S06]  /*0a20*/  BAR.SYNC.DEFER_BLOCKING 0x0 ;  /* 0x0000000000007b1d */ /* 0x000fec0000010000 */
[----:B01----:R-:W0:Y:S04]  /*0a30*/  LDS.64 R4, [UR8+0x808] ;  /* 0x00080808ff047984 */ /* 0x003e280008000a00 */
[----:B------:R-:W1:Y:S01]  /*0a40*/  LDS R22, [UR8+0x810] ;  /* 0x00081008ff167984 */ /* 0x000e620008000800 */
[----:B0-----:R-:W-:-:S02]  /*0a50*/  IADD3 R7, PT, PT, R4, R7, RZ ;  /* 0x0000000704077210 */ /* 0x001fc40007ffe0ff */
[----:B------:R-:W-:Y:S02]  /*0a60*/  IADD3 R16, PT, PT, R16, R5, RZ ;  /* 0x0000000510107210 */ /* 0x000fe40007ffe0ff */
[----:B-1----:R-:W-:-:S13]  /*0a70*/  ISETP.GT.AND P2, PT, R7, R22, PT ;  /* 0x000000160700720c */ /* 0x002fda0003f44270 */
[----:B------:R-:W-:Y:S05]  /*0a80*/  @!P2 BRA `(.L_x_44) ;  /* 0xfffffff80038a947 */ /* 0x000fea000383ffff */
.L_x_36:
[----:B------:R-:W1:Y:S02]  /*0a90*/  LDCU UR11, c[0x0][0x398] ;  /* 0x00007300ff0b77ac */ /* 0x000e640008000800 */
[----:B-1----:R-:W-:-:S04]  /*0aa0*/  ISETP.GE.AND P0, PT, R13, UR11, PT ;  /* 0x0000000b0d007c0c */ /* 0x002fc8000bf06270 */
[----:B------:R-:W-:-:S13]  /*0ab0*/  ISETP.GE.OR P0, PT, R9, R0, P0 ;  /* 0x000000000900720c */ /* 0x000fda0000706670 */
[----:B------:R-:W-:Y:S05]  /*0ac0*/  @P0 EXIT ;  /* 0x000000000000094d */ /* 0x000fea0003800000 */
[----:B------:R-:W1:Y:S01]  /*0ad0*/  S2UR UR5, SR_CgaCtaId ;  /* 0x00000000000579c3 */ /* 0x000e620000008800 */
[----:B------:R-:W-:-:S07]  /*0ae0*/  UMOV UR4, 0x400 ;  /* 0x0000040000047882 */ /* 0x000fce0000000000 */
[----:B0-----:R-:W0:Y:S01]  /*0af0*/  LDC.64 R2, c[0x0][0x3a0] ;  /* 0x0000e800ff027b82 */ /* 0x001e220000000a00 */
[----:B-1----:R-:W-:-:S09]  /*0b00*/  ULEA UR4, UR5, UR4, 0x18 ;  /* 0x0000000405047291 */ /* 0x002fd2000f8ec0ff */
[----:B------:R-:W1:Y:S02]  /*0b10*/  LDS.64 R4, [UR4+0x800] ;  /* 0x00080004ff047984 */ /* 0x000e640008000a00 */
[----:B-1----:R-:W-:Y:S02]  /*0b20*/  IADD3 R11, PT, PT, R11, R4, RZ ;  /* 0x000000040b0b7210 */ /* 0x002fe40007ffe0ff */
[----:B------:R-:W-:-:S05]  /*0b30*/  IADD3 R10, PT, PT, R10, R5, RZ ;  /* 0x000000050a0a7210 */ /* 0x000fca0007ffe0ff */
[----:B------:R-:W-:-:S04]  /*0b40*/  IMAD R11, R11, UR11, R10 ;  /* 0x0000000b0b0b7c24 */ /* 0x000fc8000f8e020a */
[----:B0-----:R-:W-:-:S05]  /*0b50*/  IMAD.WIDE R2, R11, 0x4, R2 ;  /* 0x000000040b027825 */ /* 0x001fca00078e0202 */
[----:B------:R-:W-:Y:S01]  /*0b60*/  STG.E desc[UR6][R2.64], R12 ;  /* 0x0000000c02007986 */ /* 0x000fe2000c101906 */
[----:B------:R-:W-:Y:S05]  /*0b70*/  EXIT ;  /* 0x000000000000794d */ /* 0x000fea0003800000 */
.L_x_45:
        /* <DEDUP_REMOVED lines=16> */
.L_x_49:


//--------------------- .nv.shared.reserved.0     --------------------------
	.section	.nv.shared.reserved.0,"aw",@nobits
	.weak		__nv_reservedSMEM_offset_0_alias
	.size		__nv_reservedSMEM_offset_0_alias, 0, 64
	.other		__nv_reservedSMEM_offset_0_alias,@"STO_CUDA_RESERVED_SHARED STV_DEFAULT"
__nv_reservedSMEM_offset_0_alias:
	.zero		0
	.zero		64


//--------------------- .nv.shared._Z23cuComputeDistanceGlobalPKfiS0_iiPf --------------------------
	.section	.nv.shared._Z23cuComputeDistanceGlobalPKfiS0_iiPf,"aw",@nobits
	.sectionflags	@""
	.align	4
.nv.shared._Z23cuComputeDistanceGlobalPKfiS0_iiPf:
	.zero		3092


//--------------------- .nv.constant0._Z14cuParallelSqrtPfii --------------------------
	.section	.nv.constant0._Z14cuParallelSqrtPfii,"a",@progbits
	.sectionflags	@""
	.align	4
.nv.constant0._Z14cuParallelSqrtPfii:
	.zero		912


//--------------------- .nv.constant0._Z15cuInsertionSortPfPiiii --------------------------
	.section	.nv.constant0._Z15cuInsertionSortPfPiiii,"a",@progbits
	.sectionflags	@""
	.align	4
.nv.constant0._Z15cuInsertionSortPfPiiii:
	.zero		924


//--------------------- .nv.constant0._Z23cuComputeDistanceGlobalPKfiS0_iiPf --------------------------
	.section	.nv.constant0._Z23cuComputeDistanceGlobalPKfiS0_iiPf,"a",@progbits
	.sectionflags	@""
	.align	4
.nv.constant0._Z23cuComputeDistanceGlobalPKfiS0_iiPf:
	.zero		936


//--------------------- SYMBOLS --------------------------

	.type		.nv.reservedSmem.offset0,@object
	.size		.nv.reservedSmem.offset0,0x4
	.type		.nv.reservedSmem.cap,@object
	.size		.nv.reservedSmem.cap,0x4
